//
// Generated by NVIDIA NVVM Compiler
//
// Compiler Build ID: CL-36424714
// Cuda compilation tools, release 13.0, V13.0.88
// Based on NVVM 20.0.0
//

.version 9.0
.target sm_100
.address_size 64

	// .globl	_Z27bates_path_generator_kernelPdiiddddddddddddPKdS1_y
.global .align 4 .b8 precalc_xorwow_matrix[102400];
.global .align 4 .b8 precalc_xorwow_offset_matrix[102400];
.global .align 4 .b8 mrg32k3aM1[2304];
.global .align 4 .b8 mrg32k3aM2[2304];
.global .align 4 .b8 mrg32k3aM1SubSeq[2016];
.global .align 4 .b8 mrg32k3aM2SubSeq[2016];
.global .align 4 .b8 mrg32k3aM1Seq[2304];
.global .align 4 .b8 mrg32k3aM2Seq[2304];
.const .align 8 .b8 __cr_lgamma_table[72];
.extern .shared .align 16 .b8 sdata[];

.visible .entry _Z27bates_path_generator_kernelPdiiddddddddddddPKdS1_y(
	.param .u64 .ptr .align 1 _Z27bates_path_generator_kernelPdiiddddddddddddPKdS1_y_param_0,
	.param .u32 _Z27bates_path_generator_kernelPdiiddddddddddddPKdS1_y_param_1,
	.param .u32 _Z27bates_path_generator_kernelPdiiddddddddddddPKdS1_y_param_2,
	.param .f64 _Z27bates_path_generator_kernelPdiiddddddddddddPKdS1_y_param_3,
	.param .f64 _Z27bates_path_generator_kernelPdiiddddddddddddPKdS1_y_param_4,
	.param .f64 _Z27bates_path_generator_kernelPdiiddddddddddddPKdS1_y_param_5,
	.param .f64 _Z27bates_path_generator_kernelPdiiddddddddddddPKdS1_y_param_6,
	.param .f64 _Z27bates_path_generator_kernelPdiiddddddddddddPKdS1_y_param_7,
	.param .f64 _Z27bates_path_generator_kernelPdiiddddddddddddPKdS1_y_param_8,
	.param .f64 _Z27bates_path_generator_kernelPdiiddddddddddddPKdS1_y_param_9,
	.param .f64 _Z27bates_path_generator_kernelPdiiddddddddddddPKdS1_y_param_10,
	.param .f64 _Z27bates_path_generator_kernelPdiiddddddddddddPKdS1_y_param_11,
	.param .f64 _Z27bates_path_generator_kernelPdiiddddddddddddPKdS1_y_param_12,
	.param .f64 _Z27bates_path_generator_kernelPdiiddddddddddddPKdS1_y_param_13,
	.param .f64 _Z27bates_path_generator_kernelPdiiddddddddddddPKdS1_y_param_14,
	.param .u64 .ptr .align 1 _Z27bates_path_generator_kernelPdiiddddddddddddPKdS1_y_param_15,
	.param .u64 .ptr .align 1 _Z27bates_path_generator_kernelPdiiddddddddddddPKdS1_y_param_16,
	.param .u64 _Z27bates_path_generator_kernelPdiiddddddddddddPKdS1_y_param_17
)
{
	.local .align 8 .b8 	__local_depot0[48];
	.reg .b64 	%SP;
	.reg .b64 	%SPL;
	.reg .pred 	%p<100>;
	.reg .b32 	%r<1574>;
	.reg .b32 	%f<73>;
	.reg .b64 	%rd<57>;
	.reg .b64 	%fd<349>;

	mov.u64 	%SPL, __local_depot0;
	ld.param.u64 	%rd12, [_Z27bates_path_generator_kernelPdiiddddddddddddPKdS1_y_param_0];
	ld.param.u32 	%r666, [_Z27bates_path_generator_kernelPdiiddddddddddddPKdS1_y_param_1];
	ld.param.u32 	%r667, [_Z27bates_path_generator_kernelPdiiddddddddddddPKdS1_y_param_2];
	ld.param.f64 	%fd81, [_Z27bates_path_generator_kernelPdiiddddddddddddPKdS1_y_param_3];
	ld.param.f64 	%fd324, [_Z27bates_path_generator_kernelPdiiddddddddddddPKdS1_y_param_4];
	ld.param.f64 	%fd83, [_Z27bates_path_generator_kernelPdiiddddddddddddPKdS1_y_param_5];
	ld.param.f64 	%fd323, [_Z27bates_path_generator_kernelPdiiddddddddddddPKdS1_y_param_6];
	ld.param.f64 	%fd88, [_Z27bates_path_generator_kernelPdiiddddddddddddPKdS1_y_param_10];
	ld.param.f64 	%fd89, [_Z27bates_path_generator_kernelPdiiddddddddddddPKdS1_y_param_11];
	ld.param.f64 	%fd90, [_Z27bates_path_generator_kernelPdiiddddddddddddPKdS1_y_param_12];
	ld.param.f64 	%fd91, [_Z27bates_path_generator_kernelPdiiddddddddddddPKdS1_y_param_13];
	ld.param.f64 	%fd92, [_Z27bates_path_generator_kernelPdiiddddddddddddPKdS1_y_param_14];
	ld.param.u64 	%rd13, [_Z27bates_path_generator_kernelPdiiddddddddddddPKdS1_y_param_15];
	ld.param.u64 	%rd15, [_Z27bates_path_generator_kernelPdiiddddddddddddPKdS1_y_param_17];
	mov.u32 	%r668, %ctaid.x;
	mov.u32 	%r669, %ntid.x;
	mov.u32 	%r670, %tid.x;
	mad.lo.s32 	%r1, %r668, %r669, %r670;
	setp.ge.s32 	%p1, %r1, %r666;
	@%p1 bra 	$L__BB0_165;
	add.u64 	%rd1, %SPL, 0;
	cvt.rn.f64.s32 	%fd93, %r667;
	div.rn.f64 	%fd1, %fd81, %fd93;
	cvt.s64.s32 	%rd2, %r1;
	cvt.u32.u64 	%r671, %rd15;
	xor.b32  	%r672, %r671, -1429050551;
	mul.lo.s32 	%r673, %r672, 1099087573;
	{ .reg .b32 tmp; mov.b64 {tmp, %r674}, %rd15; }
	xor.b32  	%r675, %r674, -136515619;
	mul.lo.s32 	%r676, %r675, -1703105765;
	add.s32 	%r677, %r673, %r676;
	add.s32 	%r1559, %r677, 6615241;
	add.s32 	%r1233, %r673, 123456789;
	st.local.v2.u32 	[%rd1], {%r1559, %r1233};
	xor.b32  	%r1232, %r673, 362436069;
	add.s32 	%r1231, %r676, 521288629;
	st.local.v2.u32 	[%rd1+8], {%r1232, %r1231};
	xor.b32  	%r1230, %r676, 88675123;
	add.s32 	%r1229, %r673, 5783321;
	st.local.v2.u32 	[%rd1+16], {%r1230, %r1229};
	setp.eq.s32 	%p2, %r1, 0;
	@%p2 bra 	$L__BB0_116;
	mov.b32 	%r1216, 0;
	mov.u64 	%rd56, %rd2;
$L__BB0_3:
	mov.u64 	%rd3, %rd56;
	and.b64  	%rd4, %rd3, 3;
	setp.eq.s64 	%p3, %rd4, 0;
	@%p3 bra 	$L__BB0_115;
	mul.wide.u32 	%rd17, %r1216, 3200;
	mov.u64 	%rd18, precalc_xorwow_matrix;
	add.s64 	%rd5, %rd18, %rd17;
	mov.b32 	%r1229, 0;
	mov.u32 	%r1230, %r1229;
	mov.u32 	%r1231, %r1229;
	mov.u32 	%r1232, %r1229;
	mov.u32 	%r1233, %r1229;
	mov.u32 	%r1222, %r1229;
$L__BB0_5:
	mul.wide.u32 	%rd19, %r1222, 4;
	add.s64 	%rd20, %rd1, %rd19;
	ld.local.u32 	%r20, [%rd20+4];
	shl.b32 	%r21, %r1222, 5;
	mov.b32 	%r1228, 0;
$L__BB0_6:
	.pragma "nounroll";
	shr.u32 	%r681, %r20, %r1228;
	and.b32  	%r682, %r681, 1;
	setp.eq.b32 	%p4, %r682, 1;
	not.pred 	%p5, %p4;
	add.s32 	%r683, %r21, %r1228;
	mul.lo.s32 	%r684, %r683, 5;
	mul.wide.u32 	%rd21, %r684, 4;
	add.s64 	%rd6, %rd5, %rd21;
	@%p5 bra 	$L__BB0_8;
	ld.global.u32 	%r685, [%rd6];
	xor.b32  	%r1233, %r1233, %r685;
	ld.global.u32 	%r686, [%rd6+4];
	xor.b32  	%r1232, %r1232, %r686;
	ld.global.u32 	%r687, [%rd6+8];
	xor.b32  	%r1231, %r1231, %r687;
	ld.global.u32 	%r688, [%rd6+12];
	xor.b32  	%r1230, %r1230, %r688;
	ld.global.u32 	%r689, [%rd6+16];
	xor.b32  	%r1229, %r1229, %r689;
$L__BB0_8:
	and.b32  	%r691, %r681, 2;
	setp.eq.s32 	%p6, %r691, 0;
	@%p6 bra 	$L__BB0_10;
	ld.global.u32 	%r692, [%rd6+20];
	xor.b32  	%r1233, %r1233, %r692;
	ld.global.u32 	%r693, [%rd6+24];
	xor.b32  	%r1232, %r1232, %r693;
	ld.global.u32 	%r694, [%rd6+28];
	xor.b32  	%r1231, %r1231, %r694;
	ld.global.u32 	%r695, [%rd6+32];
	xor.b32  	%r1230, %r1230, %r695;
	ld.global.u32 	%r696, [%rd6+36];
	xor.b32  	%r1229, %r1229, %r696;
$L__BB0_10:
	and.b32  	%r698, %r681, 4;
	setp.eq.s32 	%p7, %r698, 0;
	@%p7 bra 	$L__BB0_12;
	ld.global.u32 	%r699, [%rd6+40];
	xor.b32  	%r1233, %r1233, %r699;
	ld.global.u32 	%r700, [%rd6+44];
	xor.b32  	%r1232, %r1232, %r700;
	ld.global.u32 	%r701, [%rd6+48];
	xor.b32  	%r1231, %r1231, %r701;
	ld.global.u32 	%r702, [%rd6+52];
	xor.b32  	%r1230, %r1230, %r702;
	ld.global.u32 	%r703, [%rd6+56];
	xor.b32  	%r1229, %r1229, %r703;
$L__BB0_12:
	and.b32  	%r705, %r681, 8;
	setp.eq.s32 	%p8, %r705, 0;
	@%p8 bra 	$L__BB0_14;
	ld.global.u32 	%r706, [%rd6+60];
	xor.b32  	%r1233, %r1233, %r706;
	ld.global.u32 	%r707, [%rd6+64];
	xor.b32  	%r1232, %r1232, %r707;
	ld.global.u32 	%r708, [%rd6+68];
	xor.b32  	%r1231, %r1231, %r708;
	ld.global.u32 	%r709, [%rd6+72];
	xor.b32  	%r1230, %r1230, %r709;
	ld.global.u32 	%r710, [%rd6+76];
	xor.b32  	%r1229, %r1229, %r710;
$L__BB0_14:
	and.b32  	%r712, %r681, 16;
	setp.eq.s32 	%p9, %r712, 0;
	@%p9 bra 	$L__BB0_16;
	ld.global.u32 	%r713, [%rd6+80];
	xor.b32  	%r1233, %r1233, %r713;
	ld.global.u32 	%r714, [%rd6+84];
	xor.b32  	%r1232, %r1232, %r714;
	ld.global.u32 	%r715, [%rd6+88];
	xor.b32  	%r1231, %r1231, %r715;
	ld.global.u32 	%r716, [%rd6+92];
	xor.b32  	%r1230, %r1230, %r716;
	ld.global.u32 	%r717, [%rd6+96];
	xor.b32  	%r1229, %r1229, %r717;
$L__BB0_16:
	and.b32  	%r719, %r681, 32;
	setp.eq.s32 	%p10, %r719, 0;
	@%p10 bra 	$L__BB0_18;
	ld.global.u32 	%r720, [%rd6+100];
	xor.b32  	%r1233, %r1233, %r720;
	ld.global.u32 	%r721, [%rd6+104];
	xor.b32  	%r1232, %r1232, %r721;
	ld.global.u32 	%r722, [%rd6+108];
	xor.b32  	%r1231, %r1231, %r722;
	ld.global.u32 	%r723, [%rd6+112];
	xor.b32  	%r1230, %r1230, %r723;
	ld.global.u32 	%r724, [%rd6+116];
	xor.b32  	%r1229, %r1229, %r724;
$L__BB0_18:
	and.b32  	%r726, %r681, 64;
	setp.eq.s32 	%p11, %r726, 0;
	@%p11 bra 	$L__BB0_20;
	ld.global.u32 	%r727, [%rd6+120];
	xor.b32  	%r1233, %r1233, %r727;
	ld.global.u32 	%r728, [%rd6+124];
	xor.b32  	%r1232, %r1232, %r728;
	ld.global.u32 	%r729, [%rd6+128];
	xor.b32  	%r1231, %r1231, %r729;
	ld.global.u32 	%r730, [%rd6+132];
	xor.b32  	%r1230, %r1230, %r730;
	ld.global.u32 	%r731, [%rd6+136];
	xor.b32  	%r1229, %r1229, %r731;
$L__BB0_20:
	and.b32  	%r733, %r681, 128;
	setp.eq.s32 	%p12, %r733, 0;
	@%p12 bra 	$L__BB0_22;
	ld.global.u32 	%r734, [%rd6+140];
	xor.b32  	%r1233, %r1233, %r734;
	ld.global.u32 	%r735, [%rd6+144];
	xor.b32  	%r1232, %r1232, %r735;
	ld.global.u32 	%r736, [%rd6+148];
	xor.b32  	%r1231, %r1231, %r736;
	ld.global.u32 	%r737, [%rd6+152];
	xor.b32  	%r1230, %r1230, %r737;
	ld.global.u32 	%r738, [%rd6+156];
	xor.b32  	%r1229, %r1229, %r738;
$L__BB0_22:
	and.b32  	%r740, %r681, 256;
	setp.eq.s32 	%p13, %r740, 0;
	@%p13 bra 	$L__BB0_24;
	ld.global.u32 	%r741, [%rd6+160];
	xor.b32  	%r1233, %r1233, %r741;
	ld.global.u32 	%r742, [%rd6+164];
	xor.b32  	%r1232, %r1232, %r742;
	ld.global.u32 	%r743, [%rd6+168];
	xor.b32  	%r1231, %r1231, %r743;
	ld.global.u32 	%r744, [%rd6+172];
	xor.b32  	%r1230, %r1230, %r744;
	ld.global.u32 	%r745, [%rd6+176];
	xor.b32  	%r1229, %r1229, %r745;
$L__BB0_24:
	and.b32  	%r747, %r681, 512;
	setp.eq.s32 	%p14, %r747, 0;
	@%p14 bra 	$L__BB0_26;
	ld.global.u32 	%r748, [%rd6+180];
	xor.b32  	%r1233, %r1233, %r748;
	ld.global.u32 	%r749, [%rd6+184];
	xor.b32  	%r1232, %r1232, %r749;
	ld.global.u32 	%r750, [%rd6+188];
	xor.b32  	%r1231, %r1231, %r750;
	ld.global.u32 	%r751, [%rd6+192];
	xor.b32  	%r1230, %r1230, %r751;
	ld.global.u32 	%r752, [%rd6+196];
	xor.b32  	%r1229, %r1229, %r752;
$L__BB0_26:
	and.b32  	%r754, %r681, 1024;
	setp.eq.s32 	%p15, %r754, 0;
	@%p15 bra 	$L__BB0_28;
	ld.global.u32 	%r755, [%rd6+200];
	xor.b32  	%r1233, %r1233, %r755;
	ld.global.u32 	%r756, [%rd6+204];
	xor.b32  	%r1232, %r1232, %r756;
	ld.global.u32 	%r757, [%rd6+208];
	xor.b32  	%r1231, %r1231, %r757;
	ld.global.u32 	%r758, [%rd6+212];
	xor.b32  	%r1230, %r1230, %r758;
	ld.global.u32 	%r759, [%rd6+216];
	xor.b32  	%r1229, %r1229, %r759;
$L__BB0_28:
	and.b32  	%r761, %r681, 2048;
	setp.eq.s32 	%p16, %r761, 0;
	@%p16 bra 	$L__BB0_30;
	ld.global.u32 	%r762, [%rd6+220];
	xor.b32  	%r1233, %r1233, %r762;
	ld.global.u32 	%r763, [%rd6+224];
	xor.b32  	%r1232, %r1232, %r763;
	ld.global.u32 	%r764, [%rd6+228];
	xor.b32  	%r1231, %r1231, %r764;
	ld.global.u32 	%r765, [%rd6+232];
	xor.b32  	%r1230, %r1230, %r765;
	ld.global.u32 	%r766, [%rd6+236];
	xor.b32  	%r1229, %r1229, %r766;
$L__BB0_30:
	and.b32  	%r768, %r681, 4096;
	setp.eq.s32 	%p17, %r768, 0;
	@%p17 bra 	$L__BB0_32;
	ld.global.u32 	%r769, [%rd6+240];
	xor.b32  	%r1233, %r1233, %r769;
	ld.global.u32 	%r770, [%rd6+244];
	xor.b32  	%r1232, %r1232, %r770;
	ld.global.u32 	%r771, [%rd6+248];
	xor.b32  	%r1231, %r1231, %r771;
	ld.global.u32 	%r772, [%rd6+252];
	xor.b32  	%r1230, %r1230, %r772;
	ld.global.u32 	%r773, [%rd6+256];
	xor.b32  	%r1229, %r1229, %r773;
$L__BB0_32:
	and.b32  	%r775, %r681, 8192;
	setp.eq.s32 	%p18, %r775, 0;
	@%p18 bra 	$L__BB0_34;
	ld.global.u32 	%r776, [%rd6+260];
	xor.b32  	%r1233, %r1233, %r776;
	ld.global.u32 	%r777, [%rd6+264];
	xor.b32  	%r1232, %r1232, %r777;
	ld.global.u32 	%r778, [%rd6+268];
	xor.b32  	%r1231, %r1231, %r778;
	ld.global.u32 	%r779, [%rd6+272];
	xor.b32  	%r1230, %r1230, %r779;
	ld.global.u32 	%r780, [%rd6+276];
	xor.b32  	%r1229, %r1229, %r780;
$L__BB0_34:
	and.b32  	%r782, %r681, 16384;
	setp.eq.s32 	%p19, %r782, 0;
	@%p19 bra 	$L__BB0_36;
	ld.global.u32 	%r783, [%rd6+280];
	xor.b32  	%r1233, %r1233, %r783;
	ld.global.u32 	%r784, [%rd6+284];
	xor.b32  	%r1232, %r1232, %r784;
	ld.global.u32 	%r785, [%rd6+288];
	xor.b32  	%r1231, %r1231, %r785;
	ld.global.u32 	%r786, [%rd6+292];
	xor.b32  	%r1230, %r1230, %r786;
	ld.global.u32 	%r787, [%rd6+296];
	xor.b32  	%r1229, %r1229, %r787;
$L__BB0_36:
	and.b32  	%r789, %r681, 32768;
	setp.eq.s32 	%p20, %r789, 0;
	@%p20 bra 	$L__BB0_38;
	ld.global.u32 	%r790, [%rd6+300];
	xor.b32  	%r1233, %r1233, %r790;
	ld.global.u32 	%r791, [%rd6+304];
	xor.b32  	%r1232, %r1232, %r791;
	ld.global.u32 	%r792, [%rd6+308];
	xor.b32  	%r1231, %r1231, %r792;
	ld.global.u32 	%r793, [%rd6+312];
	xor.b32  	%r1230, %r1230, %r793;
	ld.global.u32 	%r794, [%rd6+316];
	xor.b32  	%r1229, %r1229, %r794;
$L__BB0_38:
	add.s32 	%r1228, %r1228, 16;
	setp.ne.s32 	%p21, %r1228, 32;
	@%p21 bra 	$L__BB0_6;
	mad.lo.s32 	%r795, %r1222, -31, %r21;
	add.s32 	%r1222, %r795, 1;
	setp.ne.s32 	%p22, %r1222, 5;
	@%p22 bra 	$L__BB0_5;
	st.local.u32 	[%rd1+4], %r1233;
	st.local.v2.u32 	[%rd1+8], {%r1232, %r1231};
	st.local.v2.u32 	[%rd1+16], {%r1230, %r1229};
	setp.eq.s64 	%p23, %rd4, 1;
	@%p23 bra 	$L__BB0_115;
	mov.b32 	%r1229, 0;
	mov.u32 	%r1230, %r1229;
	mov.u32 	%r1231, %r1229;
	mov.u32 	%r1232, %r1229;
	mov.u32 	%r1233, %r1229;
	mov.u32 	%r1314, %r1229;
$L__BB0_42:
	mul.wide.u32 	%rd22, %r1314, 4;
	add.s64 	%rd23, %rd1, %rd22;
	ld.local.u32 	%r196, [%rd23+4];
	shl.b32 	%r197, %r1314, 5;
	mov.b32 	%r1320, 0;
$L__BB0_43:
	.pragma "nounroll";
	shr.u32 	%r798, %r196, %r1320;
	and.b32  	%r799, %r798, 1;
	setp.eq.b32 	%p24, %r799, 1;
	not.pred 	%p25, %p24;
	add.s32 	%r800, %r197, %r1320;
	mul.lo.s32 	%r801, %r800, 5;
	mul.wide.u32 	%rd24, %r801, 4;
	add.s64 	%rd7, %rd5, %rd24;
	@%p25 bra 	$L__BB0_45;
	ld.global.u32 	%r802, [%rd7];
	xor.b32  	%r1233, %r1233, %r802;
	ld.global.u32 	%r803, [%rd7+4];
	xor.b32  	%r1232, %r1232, %r803;
	ld.global.u32 	%r804, [%rd7+8];
	xor.b32  	%r1231, %r1231, %r804;
	ld.global.u32 	%r805, [%rd7+12];
	xor.b32  	%r1230, %r1230, %r805;
	ld.global.u32 	%r806, [%rd7+16];
	xor.b32  	%r1229, %r1229, %r806;
$L__BB0_45:
	and.b32  	%r808, %r798, 2;
	setp.eq.s32 	%p26, %r808, 0;
	@%p26 bra 	$L__BB0_47;
	ld.global.u32 	%r809, [%rd7+20];
	xor.b32  	%r1233, %r1233, %r809;
	ld.global.u32 	%r810, [%rd7+24];
	xor.b32  	%r1232, %r1232, %r810;
	ld.global.u32 	%r811, [%rd7+28];
	xor.b32  	%r1231, %r1231, %r811;
	ld.global.u32 	%r812, [%rd7+32];
	xor.b32  	%r1230, %r1230, %r812;
	ld.global.u32 	%r813, [%rd7+36];
	xor.b32  	%r1229, %r1229, %r813;
$L__BB0_47:
	and.b32  	%r815, %r798, 4;
	setp.eq.s32 	%p27, %r815, 0;
	@%p27 bra 	$L__BB0_49;
	ld.global.u32 	%r816, [%rd7+40];
	xor.b32  	%r1233, %r1233, %r816;
	ld.global.u32 	%r817, [%rd7+44];
	xor.b32  	%r1232, %r1232, %r817;
	ld.global.u32 	%r818, [%rd7+48];
	xor.b32  	%r1231, %r1231, %r818;
	ld.global.u32 	%r819, [%rd7+52];
	xor.b32  	%r1230, %r1230, %r819;
	ld.global.u32 	%r820, [%rd7+56];
	xor.b32  	%r1229, %r1229, %r820;
$L__BB0_49:
	and.b32  	%r822, %r798, 8;
	setp.eq.s32 	%p28, %r822, 0;
	@%p28 bra 	$L__BB0_51;
	ld.global.u32 	%r823, [%rd7+60];
	xor.b32  	%r1233, %r1233, %r823;
	ld.global.u32 	%r824, [%rd7+64];
	xor.b32  	%r1232, %r1232, %r824;
	ld.global.u32 	%r825, [%rd7+68];
	xor.b32  	%r1231, %r1231, %r825;
	ld.global.u32 	%r826, [%rd7+72];
	xor.b32  	%r1230, %r1230, %r826;
	ld.global.u32 	%r827, [%rd7+76];
	xor.b32  	%r1229, %r1229, %r827;
$L__BB0_51:
	and.b32  	%r829, %r798, 16;
	setp.eq.s32 	%p29, %r829, 0;
	@%p29 bra 	$L__BB0_53;
	ld.global.u32 	%r830, [%rd7+80];
	xor.b32  	%r1233, %r1233, %r830;
	ld.global.u32 	%r831, [%rd7+84];
	xor.b32  	%r1232, %r1232, %r831;
	ld.global.u32 	%r832, [%rd7+88];
	xor.b32  	%r1231, %r1231, %r832;
	ld.global.u32 	%r833, [%rd7+92];
	xor.b32  	%r1230, %r1230, %r833;
	ld.global.u32 	%r834, [%rd7+96];
	xor.b32  	%r1229, %r1229, %r834;
$L__BB0_53:
	and.b32  	%r836, %r798, 32;
	setp.eq.s32 	%p30, %r836, 0;
	@%p30 bra 	$L__BB0_55;
	ld.global.u32 	%r837, [%rd7+100];
	xor.b32  	%r1233, %r1233, %r837;
	ld.global.u32 	%r838, [%rd7+104];
	xor.b32  	%r1232, %r1232, %r838;
	ld.global.u32 	%r839, [%rd7+108];
	xor.b32  	%r1231, %r1231, %r839;
	ld.global.u32 	%r840, [%rd7+112];
	xor.b32  	%r1230, %r1230, %r840;
	ld.global.u32 	%r841, [%rd7+116];
	xor.b32  	%r1229, %r1229, %r841;
$L__BB0_55:
	and.b32  	%r843, %r798, 64;
	setp.eq.s32 	%p31, %r843, 0;
	@%p31 bra 	$L__BB0_57;
	ld.global.u32 	%r844, [%rd7+120];
	xor.b32  	%r1233, %r1233, %r844;
	ld.global.u32 	%r845, [%rd7+124];
	xor.b32  	%r1232, %r1232, %r845;
	ld.global.u32 	%r846, [%rd7+128];
	xor.b32  	%r1231, %r1231, %r846;
	ld.global.u32 	%r847, [%rd7+132];
	xor.b32  	%r1230, %r1230, %r847;
	ld.global.u32 	%r848, [%rd7+136];
	xor.b32  	%r1229, %r1229, %r848;
$L__BB0_57:
	and.b32  	%r850, %r798, 128;
	setp.eq.s32 	%p32, %r850, 0;
	@%p32 bra 	$L__BB0_59;
	ld.global.u32 	%r851, [%rd7+140];
	xor.b32  	%r1233, %r1233, %r851;
	ld.global.u32 	%r852, [%rd7+144];
	xor.b32  	%r1232, %r1232, %r852;
	ld.global.u32 	%r853, [%rd7+148];
	xor.b32  	%r1231, %r1231, %r853;
	ld.global.u32 	%r854, [%rd7+152];
	xor.b32  	%r1230, %r1230, %r854;
	ld.global.u32 	%r855, [%rd7+156];
	xor.b32  	%r1229, %r1229, %r855;
$L__BB0_59:
	and.b32  	%r857, %r798, 256;
	setp.eq.s32 	%p33, %r857, 0;
	@%p33 bra 	$L__BB0_61;
	ld.global.u32 	%r858, [%rd7+160];
	xor.b32  	%r1233, %r1233, %r858;
	ld.global.u32 	%r859, [%rd7+164];
	xor.b32  	%r1232, %r1232, %r859;
	ld.global.u32 	%r860, [%rd7+168];
	xor.b32  	%r1231, %r1231, %r860;
	ld.global.u32 	%r861, [%rd7+172];
	xor.b32  	%r1230, %r1230, %r861;
	ld.global.u32 	%r862, [%rd7+176];
	xor.b32  	%r1229, %r1229, %r862;
$L__BB0_61:
	and.b32  	%r864, %r798, 512;
	setp.eq.s32 	%p34, %r864, 0;
	@%p34 bra 	$L__BB0_63;
	ld.global.u32 	%r865, [%rd7+180];
	xor.b32  	%r1233, %r1233, %r865;
	ld.global.u32 	%r866, [%rd7+184];
	xor.b32  	%r1232, %r1232, %r866;
	ld.global.u32 	%r867, [%rd7+188];
	xor.b32  	%r1231, %r1231, %r867;
	ld.global.u32 	%r868, [%rd7+192];
	xor.b32  	%r1230, %r1230, %r868;
	ld.global.u32 	%r869, [%rd7+196];
	xor.b32  	%r1229, %r1229, %r869;
$L__BB0_63:
	and.b32  	%r871, %r798, 1024;
	setp.eq.s32 	%p35, %r871, 0;
	@%p35 bra 	$L__BB0_65;
	ld.global.u32 	%r872, [%rd7+200];
	xor.b32  	%r1233, %r1233, %r872;
	ld.global.u32 	%r873, [%rd7+204];
	xor.b32  	%r1232, %r1232, %r873;
	ld.global.u32 	%r874, [%rd7+208];
	xor.b32  	%r1231, %r1231, %r874;
	ld.global.u32 	%r875, [%rd7+212];
	xor.b32  	%r1230, %r1230, %r875;
	ld.global.u32 	%r876, [%rd7+216];
	xor.b32  	%r1229, %r1229, %r876;
$L__BB0_65:
	and.b32  	%r878, %r798, 2048;
	setp.eq.s32 	%p36, %r878, 0;
	@%p36 bra 	$L__BB0_67;
	ld.global.u32 	%r879, [%rd7+220];
	xor.b32  	%r1233, %r1233, %r879;
	ld.global.u32 	%r880, [%rd7+224];
	xor.b32  	%r1232, %r1232, %r880;
	ld.global.u32 	%r881, [%rd7+228];
	xor.b32  	%r1231, %r1231, %r881;
	ld.global.u32 	%r882, [%rd7+232];
	xor.b32  	%r1230, %r1230, %r882;
	ld.global.u32 	%r883, [%rd7+236];
	xor.b32  	%r1229, %r1229, %r883;
$L__BB0_67:
	and.b32  	%r885, %r798, 4096;
	setp.eq.s32 	%p37, %r885, 0;
	@%p37 bra 	$L__BB0_69;
	ld.global.u32 	%r886, [%rd7+240];
	xor.b32  	%r1233, %r1233, %r886;
	ld.global.u32 	%r887, [%rd7+244];
	xor.b32  	%r1232, %r1232, %r887;
	ld.global.u32 	%r888, [%rd7+248];
	xor.b32  	%r1231, %r1231, %r888;
	ld.global.u32 	%r889, [%rd7+252];
	xor.b32  	%r1230, %r1230, %r889;
	ld.global.u32 	%r890, [%rd7+256];
	xor.b32  	%r1229, %r1229, %r890;
$L__BB0_69:
	and.b32  	%r892, %r798, 8192;
	setp.eq.s32 	%p38, %r892, 0;
	@%p38 bra 	$L__BB0_71;
	ld.global.u32 	%r893, [%rd7+260];
	xor.b32  	%r1233, %r1233, %r893;
	ld.global.u32 	%r894, [%rd7+264];
	xor.b32  	%r1232, %r1232, %r894;
	ld.global.u32 	%r895, [%rd7+268];
	xor.b32  	%r1231, %r1231, %r895;
	ld.global.u32 	%r896, [%rd7+272];
	xor.b32  	%r1230, %r1230, %r896;
	ld.global.u32 	%r897, [%rd7+276];
	xor.b32  	%r1229, %r1229, %r897;
$L__BB0_71:
	and.b32  	%r899, %r798, 16384;
	setp.eq.s32 	%p39, %r899, 0;
	@%p39 bra 	$L__BB0_73;
	ld.global.u32 	%r900, [%rd7+280];
	xor.b32  	%r1233, %r1233, %r900;
	ld.global.u32 	%r901, [%rd7+284];
	xor.b32  	%r1232, %r1232, %r901;
	ld.global.u32 	%r902, [%rd7+288];
	xor.b32  	%r1231, %r1231, %r902;
	ld.global.u32 	%r903, [%rd7+292];
	xor.b32  	%r1230, %r1230, %r903;
	ld.global.u32 	%r904, [%rd7+296];
	xor.b32  	%r1229, %r1229, %r904;
$L__BB0_73:
	and.b32  	%r906, %r798, 32768;
	setp.eq.s32 	%p40, %r906, 0;
	@%p40 bra 	$L__BB0_75;
	ld.global.u32 	%r907, [%rd7+300];
	xor.b32  	%r1233, %r1233, %r907;
	ld.global.u32 	%r908, [%rd7+304];
	xor.b32  	%r1232, %r1232, %r908;
	ld.global.u32 	%r909, [%rd7+308];
	xor.b32  	%r1231, %r1231, %r909;
	ld.global.u32 	%r910, [%rd7+312];
	xor.b32  	%r1230, %r1230, %r910;
	ld.global.u32 	%r911, [%rd7+316];
	xor.b32  	%r1229, %r1229, %r911;
$L__BB0_75:
	add.s32 	%r1320, %r1320, 16;
	setp.ne.s32 	%p41, %r1320, 32;
	@%p41 bra 	$L__BB0_43;
	mad.lo.s32 	%r912, %r1314, -31, %r197;
	add.s32 	%r1314, %r912, 1;
	setp.ne.s32 	%p42, %r1314, 5;
	@%p42 bra 	$L__BB0_42;
	st.local.u32 	[%rd1+4], %r1233;
	st.local.v2.u32 	[%rd1+8], {%r1232, %r1231};
	st.local.v2.u32 	[%rd1+16], {%r1230, %r1229};
	setp.ne.s64 	%p43, %rd4, 3;
	@%p43 bra 	$L__BB0_115;
	mov.b32 	%r1229, 0;
	mov.u32 	%r1230, %r1229;
	mov.u32 	%r1231, %r1229;
	mov.u32 	%r1232, %r1229;
	mov.u32 	%r1233, %r1229;
	mov.u32 	%r1406, %r1229;
$L__BB0_79:
	mul.wide.u32 	%rd25, %r1406, 4;
	add.s64 	%rd26, %rd1, %rd25;
	ld.local.u32 	%r372, [%rd26+4];
	shl.b32 	%r373, %r1406, 5;
	mov.b32 	%r1412, 0;
$L__BB0_80:
	.pragma "nounroll";
	shr.u32 	%r915, %r372, %r1412;
	and.b32  	%r916, %r915, 1;
	setp.eq.b32 	%p44, %r916, 1;
	not.pred 	%p45, %p44;
	add.s32 	%r917, %r373, %r1412;
	mul.lo.s32 	%r918, %r917, 5;
	mul.wide.u32 	%rd27, %r918, 4;
	add.s64 	%rd8, %rd5, %rd27;
	@%p45 bra 	$L__BB0_82;
	ld.global.u32 	%r919, [%rd8];
	xor.b32  	%r1233, %r1233, %r919;
	ld.global.u32 	%r920, [%rd8+4];
	xor.b32  	%r1232, %r1232, %r920;
	ld.global.u32 	%r921, [%rd8+8];
	xor.b32  	%r1231, %r1231, %r921;
	ld.global.u32 	%r922, [%rd8+12];
	xor.b32  	%r1230, %r1230, %r922;
	ld.global.u32 	%r923, [%rd8+16];
	xor.b32  	%r1229, %r1229, %r923;
$L__BB0_82:
	and.b32  	%r925, %r915, 2;
	setp.eq.s32 	%p46, %r925, 0;
	@%p46 bra 	$L__BB0_84;
	ld.global.u32 	%r926, [%rd8+20];
	xor.b32  	%r1233, %r1233, %r926;
	ld.global.u32 	%r927, [%rd8+24];
	xor.b32  	%r1232, %r1232, %r927;
	ld.global.u32 	%r928, [%rd8+28];
	xor.b32  	%r1231, %r1231, %r928;
	ld.global.u32 	%r929, [%rd8+32];
	xor.b32  	%r1230, %r1230, %r929;
	ld.global.u32 	%r930, [%rd8+36];
	xor.b32  	%r1229, %r1229, %r930;
$L__BB0_84:
	and.b32  	%r932, %r915, 4;
	setp.eq.s32 	%p47, %r932, 0;
	@%p47 bra 	$L__BB0_86;
	ld.global.u32 	%r933, [%rd8+40];
	xor.b32  	%r1233, %r1233, %r933;
	ld.global.u32 	%r934, [%rd8+44];
	xor.b32  	%r1232, %r1232, %r934;
	ld.global.u32 	%r935, [%rd8+48];
	xor.b32  	%r1231, %r1231, %r935;
	ld.global.u32 	%r936, [%rd8+52];
	xor.b32  	%r1230, %r1230, %r936;
	ld.global.u32 	%r937, [%rd8+56];
	xor.b32  	%r1229, %r1229, %r937;
$L__BB0_86:
	and.b32  	%r939, %r915, 8;
	setp.eq.s32 	%p48, %r939, 0;
	@%p48 bra 	$L__BB0_88;
	ld.global.u32 	%r940, [%rd8+60];
	xor.b32  	%r1233, %r1233, %r940;
	ld.global.u32 	%r941, [%rd8+64];
	xor.b32  	%r1232, %r1232, %r941;
	ld.global.u32 	%r942, [%rd8+68];
	xor.b32  	%r1231, %r1231, %r942;
	ld.global.u32 	%r943, [%rd8+72];
	xor.b32  	%r1230, %r1230, %r943;
	ld.global.u32 	%r944, [%rd8+76];
	xor.b32  	%r1229, %r1229, %r944;
$L__BB0_88:
	and.b32  	%r946, %r915, 16;
	setp.eq.s32 	%p49, %r946, 0;
	@%p49 bra 	$L__BB0_90;
	ld.global.u32 	%r947, [%rd8+80];
	xor.b32  	%r1233, %r1233, %r947;
	ld.global.u32 	%r948, [%rd8+84];
	xor.b32  	%r1232, %r1232, %r948;
	ld.global.u32 	%r949, [%rd8+88];
	xor.b32  	%r1231, %r1231, %r949;
	ld.global.u32 	%r950, [%rd8+92];
	xor.b32  	%r1230, %r1230, %r950;
	ld.global.u32 	%r951, [%rd8+96];
	xor.b32  	%r1229, %r1229, %r951;
$L__BB0_90:
	and.b32  	%r953, %r915, 32;
	setp.eq.s32 	%p50, %r953, 0;
	@%p50 bra 	$L__BB0_92;
	ld.global.u32 	%r954, [%rd8+100];
	xor.b32  	%r1233, %r1233, %r954;
	ld.global.u32 	%r955, [%rd8+104];
	xor.b32  	%r1232, %r1232, %r955;
	ld.global.u32 	%r956, [%rd8+108];
	xor.b32  	%r1231, %r1231, %r956;
	ld.global.u32 	%r957, [%rd8+112];
	xor.b32  	%r1230, %r1230, %r957;
	ld.global.u32 	%r958, [%rd8+116];
	xor.b32  	%r1229, %r1229, %r958;
$L__BB0_92:
	and.b32  	%r960, %r915, 64;
	setp.eq.s32 	%p51, %r960, 0;
	@%p51 bra 	$L__BB0_94;
	ld.global.u32 	%r961, [%rd8+120];
	xor.b32  	%r1233, %r1233, %r961;
	ld.global.u32 	%r962, [%rd8+124];
	xor.b32  	%r1232, %r1232, %r962;
	ld.global.u32 	%r963, [%rd8+128];
	xor.b32  	%r1231, %r1231, %r963;
	ld.global.u32 	%r964, [%rd8+132];
	xor.b32  	%r1230, %r1230, %r964;
	ld.global.u32 	%r965, [%rd8+136];
	xor.b32  	%r1229, %r1229, %r965;
$L__BB0_94:
	and.b32  	%r967, %r915, 128;
	setp.eq.s32 	%p52, %r967, 0;
	@%p52 bra 	$L__BB0_96;
	ld.global.u32 	%r968, [%rd8+140];
	xor.b32  	%r1233, %r1233, %r968;
	ld.global.u32 	%r969, [%rd8+144];
	xor.b32  	%r1232, %r1232, %r969;
	ld.global.u32 	%r970, [%rd8+148];
	xor.b32  	%r1231, %r1231, %r970;
	ld.global.u32 	%r971, [%rd8+152];
	xor.b32  	%r1230, %r1230, %r971;
	ld.global.u32 	%r972, [%rd8+156];
	xor.b32  	%r1229, %r1229, %r972;
$L__BB0_96:
	and.b32  	%r974, %r915, 256;
	setp.eq.s32 	%p53, %r974, 0;
	@%p53 bra 	$L__BB0_98;
	ld.global.u32 	%r975, [%rd8+160];
	xor.b32  	%r1233, %r1233, %r975;
	ld.global.u32 	%r976, [%rd8+164];
	xor.b32  	%r1232, %r1232, %r976;
	ld.global.u32 	%r977, [%rd8+168];
	xor.b32  	%r1231, %r1231, %r977;
	ld.global.u32 	%r978, [%rd8+172];
	xor.b32  	%r1230, %r1230, %r978;
	ld.global.u32 	%r979, [%rd8+176];
	xor.b32  	%r1229, %r1229, %r979;
$L__BB0_98:
	and.b32  	%r981, %r915, 512;
	setp.eq.s32 	%p54, %r981, 0;
	@%p54 bra 	$L__BB0_100;
	ld.global.u32 	%r982, [%rd8+180];
	xor.b32  	%r1233, %r1233, %r982;
	ld.global.u32 	%r983, [%rd8+184];
	xor.b32  	%r1232, %r1232, %r983;
	ld.global.u32 	%r984, [%rd8+188];
	xor.b32  	%r1231, %r1231, %r984;
	ld.global.u32 	%r985, [%rd8+192];
	xor.b32  	%r1230, %r1230, %r985;
	ld.global.u32 	%r986, [%rd8+196];
	xor.b32  	%r1229, %r1229, %r986;
$L__BB0_100:
	and.b32  	%r988, %r915, 1024;
	setp.eq.s32 	%p55, %r988, 0;
	@%p55 bra 	$L__BB0_102;
	ld.global.u32 	%r989, [%rd8+200];
	xor.b32  	%r1233, %r1233, %r989;
	ld.global.u32 	%r990, [%rd8+204];
	xor.b32  	%r1232, %r1232, %r990;
	ld.global.u32 	%r991, [%rd8+208];
	xor.b32  	%r1231, %r1231, %r991;
	ld.global.u32 	%r992, [%rd8+212];
	xor.b32  	%r1230, %r1230, %r992;
	ld.global.u32 	%r993, [%rd8+216];
	xor.b32  	%r1229, %r1229, %r993;
$L__BB0_102:
	and.b32  	%r995, %r915, 2048;
	setp.eq.s32 	%p56, %r995, 0;
	@%p56 bra 	$L__BB0_104;
	ld.global.u32 	%r996, [%rd8+220];
	xor.b32  	%r1233, %r1233, %r996;
	ld.global.u32 	%r997, [%rd8+224];
	xor.b32  	%r1232, %r1232, %r997;
	ld.global.u32 	%r998, [%rd8+228];
	xor.b32  	%r1231, %r1231, %r998;
	ld.global.u32 	%r999, [%rd8+232];
	xor.b32  	%r1230, %r1230, %r999;
	ld.global.u32 	%r1000, [%rd8+236];
	xor.b32  	%r1229, %r1229, %r1000;
$L__BB0_104:
	and.b32  	%r1002, %r915, 4096;
	setp.eq.s32 	%p57, %r1002, 0;
	@%p57 bra 	$L__BB0_106;
	ld.global.u32 	%r1003, [%rd8+240];
	xor.b32  	%r1233, %r1233, %r1003;
	ld.global.u32 	%r1004, [%rd8+244];
	xor.b32  	%r1232, %r1232, %r1004;
	ld.global.u32 	%r1005, [%rd8+248];
	xor.b32  	%r1231, %r1231, %r1005;
	ld.global.u32 	%r1006, [%rd8+252];
	xor.b32  	%r1230, %r1230, %r1006;
	ld.global.u32 	%r1007, [%rd8+256];
	xor.b32  	%r1229, %r1229, %r1007;
$L__BB0_106:
	and.b32  	%r1009, %r915, 8192;
	setp.eq.s32 	%p58, %r1009, 0;
	@%p58 bra 	$L__BB0_108;
	ld.global.u32 	%r1010, [%rd8+260];
	xor.b32  	%r1233, %r1233, %r1010;
	ld.global.u32 	%r1011, [%rd8+264];
	xor.b32  	%r1232, %r1232, %r1011;
	ld.global.u32 	%r1012, [%rd8+268];
	xor.b32  	%r1231, %r1231, %r1012;
	ld.global.u32 	%r1013, [%rd8+272];
	xor.b32  	%r1230, %r1230, %r1013;
	ld.global.u32 	%r1014, [%rd8+276];
	xor.b32  	%r1229, %r1229, %r1014;
$L__BB0_108:
	and.b32  	%r1016, %r915, 16384;
	setp.eq.s32 	%p59, %r1016, 0;
	@%p59 bra 	$L__BB0_110;
	ld.global.u32 	%r1017, [%rd8+280];
	xor.b32  	%r1233, %r1233, %r1017;
	ld.global.u32 	%r1018, [%rd8+284];
	xor.b32  	%r1232, %r1232, %r1018;
	ld.global.u32 	%r1019, [%rd8+288];
	xor.b32  	%r1231, %r1231, %r1019;
	ld.global.u32 	%r1020, [%rd8+292];
	xor.b32  	%r1230, %r1230, %r1020;
	ld.global.u32 	%r1021, [%rd8+296];
	xor.b32  	%r1229, %r1229, %r1021;
$L__BB0_110:
	and.b32  	%r1023, %r915, 32768;
	setp.eq.s32 	%p60, %r1023, 0;
	@%p60 bra 	$L__BB0_112;
	ld.global.u32 	%r1024, [%rd8+300];
	xor.b32  	%r1233, %r1233, %r1024;
	ld.global.u32 	%r1025, [%rd8+304];
	xor.b32  	%r1232, %r1232, %r1025;
	ld.global.u32 	%r1026, [%rd8+308];
	xor.b32  	%r1231, %r1231, %r1026;
	ld.global.u32 	%r1027, [%rd8+312];
	xor.b32  	%r1230, %r1230, %r1027;
	ld.global.u32 	%r1028, [%rd8+316];
	xor.b32  	%r1229, %r1229, %r1028;
$L__BB0_112:
	add.s32 	%r1412, %r1412, 16;
	setp.ne.s32 	%p61, %r1412, 32;
	@%p61 bra 	$L__BB0_80;
	mad.lo.s32 	%r1029, %r1406, -31, %r373;
	add.s32 	%r1406, %r1029, 1;
	setp.ne.s32 	%p62, %r1406, 5;
	@%p62 bra 	$L__BB0_79;
	st.local.u32 	[%rd1+4], %r1233;
	st.local.v2.u32 	[%rd1+8], {%r1232, %r1231};
	st.local.v2.u32 	[%rd1+16], {%r1230, %r1229};
$L__BB0_115:
	shr.u64 	%rd56, %rd3, 2;
	add.s32 	%r1216, %r1216, 1;
	setp.gt.u64 	%p63, %rd3, 3;
	@%p63 bra 	$L__BB0_3;
$L__BB0_116:
	cvta.to.global.u64 	%rd28, %rd12;
	shl.b64 	%rd29, %rd2, 3;
	add.s64 	%rd10, %rd28, %rd29;
	st.global.f64 	[%rd10], %fd324;
	setp.lt.s32 	%p64, %r667, 1;
	@%p64 bra 	$L__BB0_165;
	sqrt.rn.f64 	%fd2, %fd1;
	mul.f64 	%fd3, %fd1, %fd89;
	cvt.rn.f32.f64 	%f1, %fd3;
	mov.b32 	%r1031, 1127219200;
	mov.b32 	%r1032, -2147483648;
	mov.b64 	%fd4, {%r1032, %r1031};
	sqrt.rn.f64 	%fd5, %fd3;
	fma.rn.f32 	%f15, %f1, 0f3BBB989D, 0f3F000000;
	cvt.sat.f32.f32 	%f16, %f15;
	mov.f32 	%f17, 0f4B400001;
	mov.f32 	%f18, 0f437C0000;
	fma.rm.f32 	%f19, %f16, %f18, %f17;
	add.f32 	%f20, %f19, 0fCB40007F;
	neg.f32 	%f21, %f20;
	fma.rn.f32 	%f22, %f1, 0f3FB8AA3B, %f21;
	fma.rn.f32 	%f2, %f1, 0f32A57060, %f22;
	mov.b32 	%r1033, %f19;
	shl.b32 	%r1034, %r1033, 23;
	mov.b32 	%f3, %r1034;
	sub.f64 	%fd6, %fd83, %fd92;
	cvta.to.global.u64 	%rd11, %rd13;
	mul.f64 	%fd95, %fd88, %fd88;
	mov.f64 	%fd96, 0d3FF0000000000000;
	sub.f64 	%fd97, %fd96, %fd95;
	sqrt.rn.f64 	%fd7, %fd97;
	mov.b32 	%r1554, 0;
	mov.f64 	%fd344, 0d0000000000000000;
	ex2.approx.ftz.f32 	%f68, %f2;
	mul.f32 	%f4, %f68, %f3;
	mov.u64 	%rd31, __cr_lgamma_table;
	mov.u32 	%r1510, %r1554;
$L__BB0_118:
	setp.geu.f64 	%p65, %fd3, 0d4050000000000000;
	@%p65 bra 	$L__BB0_121;
	mov.b32 	%r1517, 0;
	mov.u32 	%r1516, %r1233;
	mov.f32 	%f72, %f4;
$L__BB0_120:
	mov.u32 	%r1546, %r1517;
	mov.u32 	%r1233, %r1232;
	mov.u32 	%r1232, %r1231;
	mov.u32 	%r1231, %r1230;
	mov.u32 	%r1230, %r1229;
	add.s32 	%r1517, %r1546, 1;
	shr.u32 	%r1128, %r1516, 2;
	xor.b32  	%r1129, %r1128, %r1516;
	shl.b32 	%r1130, %r1230, 4;
	shl.b32 	%r1131, %r1129, 1;
	xor.b32  	%r1132, %r1131, %r1130;
	xor.b32  	%r1133, %r1132, %r1129;
	xor.b32  	%r1229, %r1133, %r1230;
	add.s32 	%r1559, %r1559, 362437;
	add.s32 	%r1134, %r1229, %r1559;
	cvt.rn.f32.u32 	%f69, %r1134;
	fma.rn.f32 	%f70, %f69, 0f2F800000, 0f2F000000;
	mul.f32 	%f72, %f72, %f70;
	setp.gt.f32 	%p84, %f72, 0f3F800000;
	mov.u32 	%r1516, %r1233;
	@%p84 bra 	$L__BB0_120;
	bra.uni 	$L__BB0_147;
$L__BB0_121:
	setp.leu.f64 	%p66, %fd3, 0d40AF400000000000;
	@%p66 bra 	$L__BB0_134;
	setp.eq.s32 	%p75, %r1554, 1;
	mov.b32 	%r1554, 0;
	mov.f64 	%fd331, %fd344;
	@%p75 bra 	$L__BB0_133;
	shr.u32 	%r1067, %r1233, 2;
	xor.b32  	%r1068, %r1067, %r1233;
	shl.b32 	%r1069, %r1229, 4;
	shl.b32 	%r1070, %r1068, 1;
	xor.b32  	%r1071, %r1070, %r1069;
	xor.b32  	%r1072, %r1071, %r1068;
	xor.b32  	%r571, %r1072, %r1229;
	add.s32 	%r1073, %r1559, %r571;
	add.s32 	%r1074, %r1073, 362437;
	shr.u32 	%r1075, %r1232, 2;
	xor.b32  	%r1076, %r1075, %r1232;
	shl.b32 	%r1077, %r571, 4;
	shl.b32 	%r1078, %r1076, 1;
	xor.b32  	%r1079, %r1078, %r1077;
	xor.b32  	%r1080, %r1079, %r1076;
	xor.b32  	%r572, %r1080, %r571;
	add.s32 	%r1081, %r1559, %r572;
	add.s32 	%r1082, %r1081, 724874;
	shr.u32 	%r1083, %r1231, 2;
	xor.b32  	%r1084, %r1083, %r1231;
	shl.b32 	%r1085, %r572, 4;
	shl.b32 	%r1086, %r1084, 1;
	xor.b32  	%r1087, %r1086, %r1085;
	xor.b32  	%r1088, %r1087, %r1084;
	xor.b32  	%r573, %r1088, %r572;
	add.s32 	%r1089, %r1559, %r573;
	add.s32 	%r1090, %r1089, 1087311;
	shr.u32 	%r1091, %r1230, 2;
	xor.b32  	%r1092, %r1091, %r1230;
	shl.b32 	%r1093, %r573, 4;
	shl.b32 	%r1094, %r1092, 1;
	xor.b32  	%r1095, %r1094, %r1093;
	xor.b32  	%r1096, %r1095, %r1092;
	xor.b32  	%r1573, %r1096, %r573;
	add.s32 	%r1559, %r1559, 1449748;
	add.s32 	%r1097, %r1573, %r1559;
	cvt.u64.u32 	%rd33, %r1074;
	mul.wide.u32 	%rd34, %r1082, 2097152;
	xor.b64  	%rd35, %rd34, %rd33;
	cvt.rn.f64.u64 	%fd153, %rd35;
	fma.rn.f64 	%fd325, %fd153, 0d3CA0000000000000, 0d3C90000000000000;
	cvt.u64.u32 	%rd36, %r1090;
	mul.wide.u32 	%rd37, %r1097, 2097152;
	xor.b64  	%rd38, %rd37, %rd36;
	cvt.rn.f64.u64 	%fd154, %rd38;
	fma.rn.f64 	%fd12, %fd154, 0d3CB0000000000000, 0d3CA0000000000000;
	{
	.reg .b32 %temp; 
	mov.b64 	{%temp, %r1518}, %fd325;
	}
	{
	.reg .b32 %temp; 
	mov.b64 	{%r1519, %temp}, %fd325;
	}
	setp.gt.s32 	%p76, %r1518, 1048575;
	mov.b32 	%r1520, -1023;
	@%p76 bra 	$L__BB0_125;
	mul.f64 	%fd325, %fd325, 0d4350000000000000;
	{
	.reg .b32 %temp; 
	mov.b64 	{%temp, %r1518}, %fd325;
	}
	{
	.reg .b32 %temp; 
	mov.b64 	{%r1519, %temp}, %fd325;
	}
	mov.b32 	%r1520, -1077;
$L__BB0_125:
	add.s32 	%r1099, %r1518, -1;
	setp.gt.u32 	%p77, %r1099, 2146435070;
	@%p77 bra 	$L__BB0_129;
	shr.u32 	%r1102, %r1518, 20;
	add.s32 	%r1521, %r1520, %r1102;
	and.b32  	%r1103, %r1518, 1048575;
	or.b32  	%r1104, %r1103, 1072693248;
	mov.b64 	%fd326, {%r1519, %r1104};
	setp.lt.u32 	%p79, %r1104, 1073127583;
	@%p79 bra 	$L__BB0_128;
	{
	.reg .b32 %temp; 
	mov.b64 	{%r1105, %temp}, %fd326;
	}
	{
	.reg .b32 %temp; 
	mov.b64 	{%temp, %r1106}, %fd326;
	}
	add.s32 	%r1107, %r1106, -1048576;
	mov.b64 	%fd326, {%r1105, %r1107};
	add.s32 	%r1521, %r1521, 1;
$L__BB0_128:
	add.f64 	%fd156, %fd326, 0dBFF0000000000000;
	add.f64 	%fd157, %fd326, 0d3FF0000000000000;
	rcp.approx.ftz.f64 	%fd158, %fd157;
	neg.f64 	%fd159, %fd157;
	fma.rn.f64 	%fd160, %fd159, %fd158, 0d3FF0000000000000;
	fma.rn.f64 	%fd161, %fd160, %fd160, %fd160;
	fma.rn.f64 	%fd162, %fd161, %fd158, %fd158;
	mul.f64 	%fd163, %fd156, %fd162;
	fma.rn.f64 	%fd164, %fd156, %fd162, %fd163;
	mul.f64 	%fd165, %fd164, %fd164;
	fma.rn.f64 	%fd166, %fd165, 0d3EB1380B3AE80F1E, 0d3ED0EE258B7A8B04;
	fma.rn.f64 	%fd167, %fd166, %fd165, 0d3EF3B2669F02676F;
	fma.rn.f64 	%fd168, %fd167, %fd165, 0d3F1745CBA9AB0956;
	fma.rn.f64 	%fd169, %fd168, %fd165, 0d3F3C71C72D1B5154;
	fma.rn.f64 	%fd170, %fd169, %fd165, 0d3F624924923BE72D;
	fma.rn.f64 	%fd171, %fd170, %fd165, 0d3F8999999999A3C4;
	fma.rn.f64 	%fd172, %fd171, %fd165, 0d3FB5555555555554;
	sub.f64 	%fd173, %fd156, %fd164;
	add.f64 	%fd174, %fd173, %fd173;
	neg.f64 	%fd175, %fd164;
	fma.rn.f64 	%fd176, %fd175, %fd156, %fd174;
	mul.f64 	%fd177, %fd162, %fd176;
	mul.f64 	%fd178, %fd165, %fd172;
	fma.rn.f64 	%fd179, %fd178, %fd164, %fd177;
	xor.b32  	%r1108, %r1521, -2147483648;
	mov.b32 	%r1109, 1127219200;
	mov.b64 	%fd180, {%r1108, %r1109};
	sub.f64 	%fd181, %fd180, %fd4;
	fma.rn.f64 	%fd182, %fd181, 0d3FE62E42FEFA39EF, %fd164;
	fma.rn.f64 	%fd183, %fd181, 0dBFE62E42FEFA39EF, %fd182;
	sub.f64 	%fd184, %fd183, %fd164;
	sub.f64 	%fd185, %fd179, %fd184;
	fma.rn.f64 	%fd186, %fd181, 0d3C7ABC9E3B39803F, %fd185;
	add.f64 	%fd327, %fd182, %fd186;
	bra.uni 	$L__BB0_130;
$L__BB0_129:
	fma.rn.f64 	%fd155, %fd325, 0d7FF0000000000000, 0d7FF0000000000000;
	{
	.reg .b32 %temp; 
	mov.b64 	{%temp, %r1100}, %fd325;
	}
	and.b32  	%r1101, %r1100, 2147483647;
	setp.eq.s32 	%p78, %r1101, 0;
	selp.f64 	%fd327, 0dFFF0000000000000, %fd155, %p78;
$L__BB0_130:
	mul.f64 	%fd21, %fd327, 0dC000000000000000;
	{
	.reg .b32 %temp; 
	mov.b64 	{%temp, %r1110}, %fd12;
	}
	shl.b32 	%r1111, %r1110, 1;
	setp.gt.u32 	%p80, %r1111, -2038431744;
	mov.f64 	%fd187, 0d0000000000000000;
	mul.rn.f64 	%fd188, %fd12, %fd187;
	selp.f64 	%fd22, %fd188, %fd12, %p80;
	{
	.reg .b32 %temp; 
	mov.b64 	{%r1112, %temp}, %fd22;
	}
	{
	.reg .b32 %temp; 
	mov.b64 	{%temp, %r1113}, %fd22;
	}
	add.s32 	%r1114, %r1113, 1048576;
	mov.b64 	%fd189, {%r1112, %r1114};
	cvt.rni.f64.f64 	%fd190, %fd189;
	cvt.rzi.s64.f64 	%rd39, %fd190;
	cvt.u32.u64 	%r1115, %rd39;
	fma.rn.f64 	%fd191, %fd190, 0dBFE0000000000000, %fd22;
	mul.f64 	%fd192, %fd191, 0d3CA1A62633145C07;
	fma.rn.f64 	%fd193, %fd191, 0d400921FB54442D18, %fd192;
	mul.rn.f64 	%fd194, %fd193, %fd193;
	fma.rn.f64 	%fd195, %fd194, 0dBDA8FF8320FD8164, 0d3E21EEA7C1EF8528;
	fma.rn.f64 	%fd196, %fd195, %fd194, 0dBE927E4F8E06E6D9;
	fma.rn.f64 	%fd197, %fd196, %fd194, 0d3EFA01A019DDBCE9;
	fma.rn.f64 	%fd198, %fd197, %fd194, 0dBF56C16C16C15D47;
	fma.rn.f64 	%fd199, %fd198, %fd194, 0d3FA5555555555551;
	fma.rn.f64 	%fd200, %fd199, %fd194, 0dBFE0000000000000;
	fma.rn.f64 	%fd201, %fd200, %fd194, 0d3FF0000000000000;
	fma.rn.f64 	%fd202, %fd194, 0d3DE5DB65F9785EBA, 0dBE5AE5F12CB0D246;
	fma.rn.f64 	%fd203, %fd202, %fd194, 0d3EC71DE369ACE392;
	fma.rn.f64 	%fd204, %fd203, %fd194, 0dBF2A01A019DB62A1;
	fma.rn.f64 	%fd205, %fd204, %fd194, 0d3F81111111110818;
	fma.rn.f64 	%fd206, %fd205, %fd194, 0dBFC5555555555554;
	fma.rn.f64 	%fd207, %fd206, %fd194, 0d0000000000000000;
	fma.rn.f64 	%fd208, %fd207, %fd193, %fd193;
	and.b64  	%rd40, %rd39, 1;
	setp.eq.b64 	%p81, %rd40, 1;
	{
	.reg .b32 %temp; 
	mov.b64 	{%temp, %r1116}, %fd208;
	}
	{
	.reg .b32 %temp; 
	mov.b64 	{%r1117, %temp}, %fd208;
	}
	xor.b32  	%r1118, %r1116, -2147483648;
	mov.b64 	%fd209, {%r1117, %r1118};
	selp.f64 	%fd328, %fd201, %fd208, %p81;
	selp.f64 	%fd329, %fd209, %fd201, %p81;
	and.b32  	%r1119, %r1115, 2;
	setp.eq.s32 	%p82, %r1119, 0;
	@%p82 bra 	$L__BB0_132;
	{
	.reg .b32 %temp; 
	mov.b64 	{%temp, %r1120}, %fd328;
	}
	{
	.reg .b32 %temp; 
	mov.b64 	{%r1121, %temp}, %fd328;
	}
	xor.b32  	%r1122, %r1120, -2147483648;
	mov.b64 	%fd328, {%r1121, %r1122};
	{
	.reg .b32 %temp; 
	mov.b64 	{%temp, %r1123}, %fd329;
	}
	{
	.reg .b32 %temp; 
	mov.b64 	{%r1124, %temp}, %fd329;
	}
	xor.b32  	%r1125, %r1123, -2147483648;
	mov.b64 	%fd329, {%r1124, %r1125};
$L__BB0_132:
	sqrt.rn.f64 	%fd210, %fd21;
	mov.f64 	%fd211, 0d0000000000000000;
	add.rn.f64 	%fd212, %fd329, %fd211;
	cvt.rzi.f64.f64 	%fd213, %fd22;
	setp.eq.f64 	%p83, %fd22, %fd213;
	mul.rn.f64 	%fd214, %fd22, %fd211;
	selp.f64 	%fd215, %fd214, %fd328, %p83;
	mul.f64 	%fd331, %fd210, %fd215;
	mul.f64 	%fd344, %fd210, %fd212;
	mov.b32 	%r1554, 1;
	mov.u32 	%r1230, %r573;
	mov.u32 	%r1231, %r572;
	mov.u32 	%r1232, %r571;
	mov.u32 	%r1233, %r1229;
	mov.u32 	%r1229, %r1573;
$L__BB0_133:
	fma.rn.f64 	%fd216, %fd5, %fd331, %fd3;
	add.f64 	%fd217, %fd216, 0d3FE0000000000000;
	cvt.rzi.u32.f64 	%r1546, %fd217;
	bra.uni 	$L__BB0_147;
$L__BB0_134:
	// begin inline asm
	lg2.approx.f32.ftz %f23, %f1;
	// end inline asm
	cvt.f64.f32 	%fd98, %f23;
	mul.f64 	%fd99, %fd98, 0d3FE62E42FEFA39EF;
	cvt.rn.f32.f64 	%f7, %fd99;
	add.f32 	%f26, %f1, 0fBDFDF8D9;
	// begin inline asm
	rsqrt.approx.f32.ftz %f25, %f26;
	// end inline asm
	fma.rn.f32 	%f8, %f25, 0f3FB75B84, 0f3984F70F;
	add.f32 	%f28, %f1, 0fBFFCA5DC;
	// begin inline asm
	rsqrt.approx.f32.ftz %f27, %f28;
	// end inline asm
	fma.rn.f32 	%f9, %f27, 0f3E5807D3, 0f3F71280C;
	// begin inline asm
	rcp.approx.f32.ftz %f29, %f8;
	// end inline asm
$L__BB0_135:
	mov.u32 	%r597, %r1231;
	mov.u32 	%r596, %r1230;
	mov.u32 	%r1231, %r1229;
	shr.u32 	%r1035, %r1233, 2;
	xor.b32  	%r1036, %r1035, %r1233;
	shl.b32 	%r1037, %r1231, 4;
	shl.b32 	%r1038, %r1036, 1;
	xor.b32  	%r1039, %r1038, %r1037;
	xor.b32  	%r1040, %r1039, %r1036;
	xor.b32  	%r1230, %r1040, %r1231;
	add.s32 	%r1041, %r1559, %r1230;
	add.s32 	%r1042, %r1041, 362437;
	cvt.rn.f32.u32 	%f43, %r1042;
	fma.rn.f32 	%f32, %f43, 0f2F800000, 0f2F000000;
	// begin inline asm
	rsqrt.approx.f32.ftz %f31, %f32;
	// end inline asm
	add.f32 	%f34, %f31, 0fBF800000;
	// begin inline asm
	lg2.approx.f32.ftz %f33, %f34;
	// end inline asm
	cvt.f64.f32 	%fd100, %f33;
	mul.f64 	%fd101, %fd100, 0d3FE62E42FEFA39EF;
	cvt.rn.f32.f64 	%f44, %fd101;
	add.f32 	%f45, %f9, %f44;
	mul.f32 	%f46, %f29, %f45;
	sub.f32 	%f47, %f1, %f46;
	cvt.rmi.f32.f32 	%f11, %f47;
	shr.u32 	%r1043, %r1232, 2;
	xor.b32  	%r1044, %r1043, %r1232;
	shl.b32 	%r1045, %r1230, 4;
	shl.b32 	%r1046, %r1044, 1;
	xor.b32  	%r1047, %r1046, %r1045;
	xor.b32  	%r1048, %r1047, %r1044;
	xor.b32  	%r1229, %r1048, %r1230;
	add.s32 	%r1559, %r1559, 724874;
	add.s32 	%r1049, %r1229, %r1559;
	cvt.rn.f32.u32 	%f48, %r1049;
	fma.rn.f32 	%f12, %f48, 0f2F800000, 0f2F000000;
	add.f32 	%f49, %f11, 0f3F800000;
	sub.f32 	%f50, %f1, %f49;
	mul.f32 	%f51, %f8, %f50;
	sub.f32 	%f52, %f51, %f9;
	cvt.f64.f32 	%fd102, %f52;
	mul.f64 	%fd103, %fd102, 0d3FF71547652B82FE;
	cvt.rn.f32.f64 	%f36, %fd103;
	// begin inline asm
	ex2.approx.f32.ftz %f35, %f36;
	// end inline asm
	add.f32 	%f53, %f35, 0f3F800000;
	mul.f32 	%f38, %f53, %f53;
	// begin inline asm
	rcp.approx.f32.ftz %f37, %f38;
	// end inline asm
	sub.f32 	%f54, %f1, %f11;
	mul.f32 	%f55, %f8, %f54;
	sub.f32 	%f56, %f55, %f9;
	cvt.f64.f32 	%fd104, %f56;
	mul.f64 	%fd105, %fd104, 0d3FF71547652B82FE;
	cvt.rn.f32.f64 	%f40, %fd105;
	// begin inline asm
	ex2.approx.f32.ftz %f39, %f40;
	// end inline asm
	add.f32 	%f57, %f39, 0f3F800000;
	mul.f32 	%f42, %f57, %f57;
	// begin inline asm
	rcp.approx.f32.ftz %f41, %f42;
	// end inline asm
	sub.f32 	%f13, %f37, %f41;
	cvt.rzi.s32.f32 	%r1050, %f49;
	cvt.rn.f32.s32 	%f58, %r1050;
	abs.f32 	%f59, %f58;
	cvt.f64.f32 	%fd33, %f59;
	setp.lt.s32 	%p67, %r1050, 9;
	@%p67 bra 	$L__BB0_144;
	rcp.rn.f64 	%fd106, %fd33;
	mul.f64 	%fd107, %fd106, %fd106;
	fma.rn.f64 	%fd108, %fd107, 0dBF5AC321034783F9, 0d3F4B68B992738FBF;
	fma.rn.f64 	%fd109, %fd107, %fd108, 0dBF4380D01E4F7B8C;
	fma.rn.f64 	%fd110, %fd107, %fd109, 0d3F4A019FA29F7264;
	fma.rn.f64 	%fd111, %fd107, %fd110, 0dBF66C16C16B2ACEC;
	fma.rn.f64 	%fd112, %fd107, %fd111, 0d3FB5555555555545;
	fma.rn.f64 	%fd34, %fd106, %fd112, 0d3FED67F1C864BEAE;
	{
	.reg .b32 %temp; 
	mov.b64 	{%temp, %r1535}, %fd33;
	}
	{
	.reg .b32 %temp; 
	mov.b64 	{%r1536, %temp}, %fd33;
	}
	setp.gt.s32 	%p68, %r1535, 1048575;
	mov.b32 	%r1537, -1023;
	mov.f64 	%fd332, %fd33;
	@%p68 bra 	$L__BB0_138;
	mul.f64 	%fd332, %fd33, 0d4350000000000000;
	{
	.reg .b32 %temp; 
	mov.b64 	{%temp, %r1535}, %fd332;
	}
	{
	.reg .b32 %temp; 
	mov.b64 	{%r1536, %temp}, %fd332;
	}
	mov.b32 	%r1537, -1077;
$L__BB0_138:
	add.s32 	%r1054, %r1535, -1;
	setp.gt.u32 	%p69, %r1054, 2146435070;
	@%p69 bra 	$L__BB0_142;
	shr.u32 	%r1057, %r1535, 20;
	add.s32 	%r1538, %r1537, %r1057;
	and.b32  	%r1058, %r1535, 1048575;
	or.b32  	%r1059, %r1058, 1072693248;
	mov.b64 	%fd333, {%r1536, %r1059};
	setp.lt.u32 	%p71, %r1059, 1073127583;
	@%p71 bra 	$L__BB0_141;
	{
	.reg .b32 %temp; 
	mov.b64 	{%r1060, %temp}, %fd333;
	}
	{
	.reg .b32 %temp; 
	mov.b64 	{%temp, %r1061}, %fd333;
	}
	add.s32 	%r1062, %r1061, -1048576;
	mov.b64 	%fd333, {%r1060, %r1062};
	add.s32 	%r1538, %r1538, 1;
$L__BB0_141:
	add.f64 	%fd114, %fd333, 0dBFF0000000000000;
	add.f64 	%fd115, %fd333, 0d3FF0000000000000;
	rcp.approx.ftz.f64 	%fd116, %fd115;
	neg.f64 	%fd117, %fd115;
	fma.rn.f64 	%fd118, %fd117, %fd116, 0d3FF0000000000000;
	fma.rn.f64 	%fd119, %fd118, %fd118, %fd118;
	fma.rn.f64 	%fd120, %fd119, %fd116, %fd116;
	mul.f64 	%fd121, %fd114, %fd120;
	fma.rn.f64 	%fd122, %fd114, %fd120, %fd121;
	mul.f64 	%fd123, %fd122, %fd122;
	fma.rn.f64 	%fd124, %fd123, 0d3EB1380B3AE80F1E, 0d3ED0EE258B7A8B04;
	fma.rn.f64 	%fd125, %fd124, %fd123, 0d3EF3B2669F02676F;
	fma.rn.f64 	%fd126, %fd125, %fd123, 0d3F1745CBA9AB0956;
	fma.rn.f64 	%fd127, %fd126, %fd123, 0d3F3C71C72D1B5154;
	fma.rn.f64 	%fd128, %fd127, %fd123, 0d3F624924923BE72D;
	fma.rn.f64 	%fd129, %fd128, %fd123, 0d3F8999999999A3C4;
	fma.rn.f64 	%fd130, %fd129, %fd123, 0d3FB5555555555554;
	sub.f64 	%fd131, %fd114, %fd122;
	add.f64 	%fd132, %fd131, %fd131;
	neg.f64 	%fd133, %fd122;
	fma.rn.f64 	%fd134, %fd133, %fd114, %fd132;
	mul.f64 	%fd135, %fd120, %fd134;
	mul.f64 	%fd136, %fd123, %fd130;
	fma.rn.f64 	%fd137, %fd136, %fd122, %fd135;
	xor.b32  	%r1063, %r1538, -2147483648;
	mov.b32 	%r1064, 1127219200;
	mov.b64 	%fd138, {%r1063, %r1064};
	sub.f64 	%fd139, %fd138, %fd4;
	fma.rn.f64 	%fd140, %fd139, 0d3FE62E42FEFA39EF, %fd122;
	fma.rn.f64 	%fd141, %fd139, 0dBFE62E42FEFA39EF, %fd140;
	sub.f64 	%fd142, %fd141, %fd122;
	sub.f64 	%fd143, %fd137, %fd142;
	fma.rn.f64 	%fd144, %fd139, 0d3C7ABC9E3B39803F, %fd143;
	add.f64 	%fd334, %fd140, %fd144;
	bra.uni 	$L__BB0_143;
$L__BB0_142:
	fma.rn.f64 	%fd113, %fd332, 0d7FF0000000000000, 0d7FF0000000000000;
	{
	.reg .b32 %temp; 
	mov.b64 	{%temp, %r1055}, %fd332;
	}
	and.b32  	%r1056, %r1055, 2147483647;
	setp.eq.s32 	%p70, %r1056, 0;
	selp.f64 	%fd334, 0dFFF0000000000000, %fd113, %p70;
$L__BB0_143:
	mul.f64 	%fd145, %fd334, 0d3FE0000000000000;
	add.f64 	%fd146, %fd33, 0dBFE0000000000000;
	mul.f64 	%fd147, %fd146, %fd145;
	sub.f64 	%fd148, %fd147, %fd33;
	add.f64 	%fd149, %fd34, %fd147;
	add.f64 	%fd335, %fd148, %fd149;
	bra.uni 	$L__BB0_145;
$L__BB0_144:
	cvt.rzi.s32.f64 	%r1051, %fd33;
	mul.wide.s32 	%rd30, %r1051, 8;
	add.s64 	%rd32, %rd31, %rd30;
	ld.const.f64 	%fd335, [%rd32+-8];
$L__BB0_145:
	mul.f32 	%f62, %f13, 0f3FA66666;
	cvt.rn.f32.f64 	%f63, %fd335;
	mul.f32 	%f64, %f11, %f7;
	sub.f32 	%f65, %f64, %f1;
	sub.f32 	%f66, %f65, %f63;
	cvt.f64.f32 	%fd150, %f66;
	mul.f64 	%fd151, %fd150, 0d3FF71547652B82FE;
	cvt.rn.f32.f64 	%f61, %fd151;
	// begin inline asm
	ex2.approx.f32.ftz %f60, %f61;
	// end inline asm
	mul.f32 	%f67, %f12, %f62;
	setp.geu.f32 	%p72, %f67, %f60;
	cvt.f64.f32 	%fd152, %f62;
	setp.ltu.f64 	%p73, %fd152, 0d3BC79CA10C924223;
	or.pred  	%p74, %p73, %p72;
	mov.u32 	%r1232, %r596;
	mov.u32 	%r1233, %r597;
	@%p74 bra 	$L__BB0_135;
	cvt.rzi.u32.f32 	%r1546, %f11;
	mov.u32 	%r1232, %r596;
	mov.u32 	%r1233, %r597;
$L__BB0_147:
	setp.eq.s32 	%p85, %r1546, 0;
	mov.f64 	%fd347, 0d0000000000000000;
	@%p85 bra 	$L__BB0_161;
	neg.s32 	%r1547, %r1546;
	mov.f64 	%fd347, 0d0000000000000000;
	mov.u32 	%r1549, %r1229;
$L__BB0_149:
	setp.eq.s32 	%p86, %r1554, 1;
	mov.b32 	%r1554, 0;
	mov.u32 	%r1229, %r1549;
	mov.f64 	%fd345, %fd344;
	@%p86 bra 	$L__BB0_160;
	shr.u32 	%r1137, %r1233, 2;
	xor.b32  	%r1138, %r1137, %r1233;
	shl.b32 	%r1139, %r1549, 4;
	shl.b32 	%r1140, %r1138, 1;
	xor.b32  	%r1141, %r1140, %r1139;
	xor.b32  	%r1142, %r1141, %r1138;
	xor.b32  	%r631, %r1142, %r1549;
	add.s32 	%r1143, %r1559, %r631;
	add.s32 	%r1144, %r1143, 362437;
	shr.u32 	%r1145, %r1232, 2;
	xor.b32  	%r1146, %r1145, %r1232;
	shl.b32 	%r1147, %r631, 4;
	shl.b32 	%r1148, %r1146, 1;
	xor.b32  	%r1149, %r1148, %r1147;
	xor.b32  	%r1150, %r1149, %r1146;
	xor.b32  	%r632, %r1150, %r631;
	add.s32 	%r1151, %r1559, %r632;
	add.s32 	%r1152, %r1151, 724874;
	shr.u32 	%r1153, %r1231, 2;
	xor.b32  	%r1154, %r1153, %r1231;
	shl.b32 	%r1155, %r632, 4;
	shl.b32 	%r1156, %r1154, 1;
	xor.b32  	%r1157, %r1156, %r1155;
	xor.b32  	%r1158, %r1157, %r1154;
	xor.b32  	%r633, %r1158, %r632;
	add.s32 	%r1159, %r1559, %r633;
	add.s32 	%r1160, %r1159, 1087311;
	shr.u32 	%r1161, %r1230, 2;
	xor.b32  	%r1162, %r1161, %r1230;
	shl.b32 	%r1163, %r633, 4;
	shl.b32 	%r1164, %r1162, 1;
	xor.b32  	%r1165, %r1164, %r1163;
	xor.b32  	%r1166, %r1165, %r1162;
	xor.b32  	%r1229, %r1166, %r633;
	add.s32 	%r1559, %r1559, 1449748;
	add.s32 	%r1167, %r1229, %r1559;
	cvt.u64.u32 	%rd41, %r1144;
	mul.wide.u32 	%rd42, %r1152, 2097152;
	xor.b64  	%rd43, %rd42, %rd41;
	cvt.rn.f64.u64 	%fd220, %rd43;
	fma.rn.f64 	%fd339, %fd220, 0d3CA0000000000000, 0d3C90000000000000;
	cvt.u64.u32 	%rd44, %r1160;
	mul.wide.u32 	%rd45, %r1167, 2097152;
	xor.b64  	%rd46, %rd45, %rd44;
	cvt.rn.f64.u64 	%fd221, %rd46;
	fma.rn.f64 	%fd50, %fd221, 0d3CB0000000000000, 0d3CA0000000000000;
	{
	.reg .b32 %temp; 
	mov.b64 	{%temp, %r1555}, %fd339;
	}
	{
	.reg .b32 %temp; 
	mov.b64 	{%r1556, %temp}, %fd339;
	}
	setp.gt.s32 	%p87, %r1555, 1048575;
	mov.b32 	%r1557, -1023;
	@%p87 bra 	$L__BB0_152;
	mul.f64 	%fd339, %fd339, 0d4350000000000000;
	{
	.reg .b32 %temp; 
	mov.b64 	{%temp, %r1555}, %fd339;
	}
	{
	.reg .b32 %temp; 
	mov.b64 	{%r1556, %temp}, %fd339;
	}
	mov.b32 	%r1557, -1077;
$L__BB0_152:
	add.s32 	%r1169, %r1555, -1;
	setp.gt.u32 	%p88, %r1169, 2146435070;
	@%p88 bra 	$L__BB0_156;
	shr.u32 	%r1172, %r1555, 20;
	add.s32 	%r1558, %r1557, %r1172;
	and.b32  	%r1173, %r1555, 1048575;
	or.b32  	%r1174, %r1173, 1072693248;
	mov.b64 	%fd340, {%r1556, %r1174};
	setp.lt.u32 	%p90, %r1174, 1073127583;
	@%p90 bra 	$L__BB0_155;
	{
	.reg .b32 %temp; 
	mov.b64 	{%r1175, %temp}, %fd340;
	}
	{
	.reg .b32 %temp; 
	mov.b64 	{%temp, %r1176}, %fd340;
	}
	add.s32 	%r1177, %r1176, -1048576;
	mov.b64 	%fd340, {%r1175, %r1177};
	add.s32 	%r1558, %r1558, 1;
$L__BB0_155:
	add.f64 	%fd223, %fd340, 0dBFF0000000000000;
	add.f64 	%fd224, %fd340, 0d3FF0000000000000;
	rcp.approx.ftz.f64 	%fd225, %fd224;
	neg.f64 	%fd226, %fd224;
	fma.rn.f64 	%fd227, %fd226, %fd225, 0d3FF0000000000000;
	fma.rn.f64 	%fd228, %fd227, %fd227, %fd227;
	fma.rn.f64 	%fd229, %fd228, %fd225, %fd225;
	mul.f64 	%fd230, %fd223, %fd229;
	fma.rn.f64 	%fd231, %fd223, %fd229, %fd230;
	mul.f64 	%fd232, %fd231, %fd231;
	fma.rn.f64 	%fd233, %fd232, 0d3EB1380B3AE80F1E, 0d3ED0EE258B7A8B04;
	fma.rn.f64 	%fd234, %fd233, %fd232, 0d3EF3B2669F02676F;
	fma.rn.f64 	%fd235, %fd234, %fd232, 0d3F1745CBA9AB0956;
	fma.rn.f64 	%fd236, %fd235, %fd232, 0d3F3C71C72D1B5154;
	fma.rn.f64 	%fd237, %fd236, %fd232, 0d3F624924923BE72D;
	fma.rn.f64 	%fd238, %fd237, %fd232, 0d3F8999999999A3C4;
	fma.rn.f64 	%fd239, %fd238, %fd232, 0d3FB5555555555554;
	sub.f64 	%fd240, %fd223, %fd231;
	add.f64 	%fd241, %fd240, %fd240;
	neg.f64 	%fd242, %fd231;
	fma.rn.f64 	%fd243, %fd242, %fd223, %fd241;
	mul.f64 	%fd244, %fd229, %fd243;
	mul.f64 	%fd245, %fd232, %fd239;
	fma.rn.f64 	%fd246, %fd245, %fd231, %fd244;
	xor.b32  	%r1178, %r1558, -2147483648;
	mov.b32 	%r1179, 1127219200;
	mov.b64 	%fd247, {%r1178, %r1179};
	sub.f64 	%fd248, %fd247, %fd4;
	fma.rn.f64 	%fd249, %fd248, 0d3FE62E42FEFA39EF, %fd231;
	fma.rn.f64 	%fd250, %fd248, 0dBFE62E42FEFA39EF, %fd249;
	sub.f64 	%fd251, %fd250, %fd231;
	sub.f64 	%fd252, %fd246, %fd251;
	fma.rn.f64 	%fd253, %fd248, 0d3C7ABC9E3B39803F, %fd252;
	add.f64 	%fd341, %fd249, %fd253;
	bra.uni 	$L__BB0_157;
$L__BB0_156:
	fma.rn.f64 	%fd222, %fd339, 0d7FF0000000000000, 0d7FF0000000000000;
	{
	.reg .b32 %temp; 
	mov.b64 	{%temp, %r1170}, %fd339;
	}
	and.b32  	%r1171, %r1170, 2147483647;
	setp.eq.s32 	%p89, %r1171, 0;
	selp.f64 	%fd341, 0dFFF0000000000000, %fd222, %p89;
$L__BB0_157:
	mul.f64 	%fd59, %fd341, 0dC000000000000000;
	{
	.reg .b32 %temp; 
	mov.b64 	{%temp, %r1180}, %fd50;
	}
	shl.b32 	%r1181, %r1180, 1;
	setp.gt.u32 	%p91, %r1181, -2038431744;
	mov.f64 	%fd254, 0d0000000000000000;
	mul.rn.f64 	%fd255, %fd50, %fd254;
	selp.f64 	%fd60, %fd255, %fd50, %p91;
	{
	.reg .b32 %temp; 
	mov.b64 	{%r1182, %temp}, %fd60;
	}
	{
	.reg .b32 %temp; 
	mov.b64 	{%temp, %r1183}, %fd60;
	}
	add.s32 	%r1184, %r1183, 1048576;
	mov.b64 	%fd256, {%r1182, %r1184};
	cvt.rni.f64.f64 	%fd257, %fd256;
	cvt.rzi.s64.f64 	%rd47, %fd257;
	cvt.u32.u64 	%r1185, %rd47;
	fma.rn.f64 	%fd258, %fd257, 0dBFE0000000000000, %fd60;
	mul.f64 	%fd259, %fd258, 0d3CA1A62633145C07;
	fma.rn.f64 	%fd260, %fd258, 0d400921FB54442D18, %fd259;
	mul.rn.f64 	%fd261, %fd260, %fd260;
	fma.rn.f64 	%fd262, %fd261, 0dBDA8FF8320FD8164, 0d3E21EEA7C1EF8528;
	fma.rn.f64 	%fd263, %fd262, %fd261, 0dBE927E4F8E06E6D9;
	fma.rn.f64 	%fd264, %fd263, %fd261, 0d3EFA01A019DDBCE9;
	fma.rn.f64 	%fd265, %fd264, %fd261, 0dBF56C16C16C15D47;
	fma.rn.f64 	%fd266, %fd265, %fd261, 0d3FA5555555555551;
	fma.rn.f64 	%fd267, %fd266, %fd261, 0dBFE0000000000000;
	fma.rn.f64 	%fd268, %fd267, %fd261, 0d3FF0000000000000;
	fma.rn.f64 	%fd269, %fd261, 0d3DE5DB65F9785EBA, 0dBE5AE5F12CB0D246;
	fma.rn.f64 	%fd270, %fd269, %fd261, 0d3EC71DE369ACE392;
	fma.rn.f64 	%fd271, %fd270, %fd261, 0dBF2A01A019DB62A1;
	fma.rn.f64 	%fd272, %fd271, %fd261, 0d3F81111111110818;
	fma.rn.f64 	%fd273, %fd272, %fd261, 0dBFC5555555555554;
	fma.rn.f64 	%fd274, %fd273, %fd261, 0d0000000000000000;
	fma.rn.f64 	%fd275, %fd274, %fd260, %fd260;
	and.b64  	%rd48, %rd47, 1;
	setp.eq.b64 	%p92, %rd48, 1;
	{
	.reg .b32 %temp; 
	mov.b64 	{%temp, %r1186}, %fd275;
	}
	{
	.reg .b32 %temp; 
	mov.b64 	{%r1187, %temp}, %fd275;
	}
	xor.b32  	%r1188, %r1186, -2147483648;
	mov.b64 	%fd276, {%r1187, %r1188};
	selp.f64 	%fd342, %fd268, %fd275, %p92;
	selp.f64 	%fd343, %fd276, %fd268, %p92;
	and.b32  	%r1189, %r1185, 2;
	setp.eq.s32 	%p93, %r1189, 0;
	@%p93 bra 	$L__BB0_159;
	{
	.reg .b32 %temp; 
	mov.b64 	{%temp, %r1190}, %fd342;
	}
	{
	.reg .b32 %temp; 
	mov.b64 	{%r1191, %temp}, %fd342;
	}
	xor.b32  	%r1192, %r1190, -2147483648;
	mov.b64 	%fd342, {%r1191, %r1192};
	{
	.reg .b32 %temp; 
	mov.b64 	{%temp, %r1193}, %fd343;
	}
	{
	.reg .b32 %temp; 
	mov.b64 	{%r1194, %temp}, %fd343;
	}
	xor.b32  	%r1195, %r1193, -2147483648;
	mov.b64 	%fd343, {%r1194, %r1195};
$L__BB0_159:
	sqrt.rn.f64 	%fd277, %fd59;
	mov.f64 	%fd278, 0d0000000000000000;
	add.rn.f64 	%fd279, %fd343, %fd278;
	cvt.rzi.f64.f64 	%fd280, %fd60;
	setp.eq.f64 	%p94, %fd60, %fd280;
	mul.rn.f64 	%fd281, %fd60, %fd278;
	selp.f64 	%fd282, %fd281, %fd342, %p94;
	mul.f64 	%fd345, %fd277, %fd282;
	mul.f64 	%fd344, %fd277, %fd279;
	mov.b32 	%r1554, 1;
	mov.u32 	%r1230, %r633;
	mov.u32 	%r1231, %r632;
	mov.u32 	%r1232, %r631;
	mov.u32 	%r1233, %r1549;
	mov.u32 	%r1549, %r1229;
$L__BB0_160:
	fma.rn.f64 	%fd283, %fd91, %fd345, %fd90;
	add.f64 	%fd347, %fd347, %fd283;
	add.s32 	%r1547, %r1547, 1;
	setp.ne.s32 	%p95, %r1547, 0;
	@%p95 bra 	$L__BB0_149;
$L__BB0_161:
	ld.param.u64 	%rd55, [_Z27bates_path_generator_kernelPdiiddddddddddddPKdS1_y_param_16];
	ld.param.f64 	%fd321, [_Z27bates_path_generator_kernelPdiiddddddddddddPKdS1_y_param_9];
	ld.param.f64 	%fd320, [_Z27bates_path_generator_kernelPdiiddddddddddddPKdS1_y_param_8];
	ld.param.f64 	%fd319, [_Z27bates_path_generator_kernelPdiiddddddddddddPKdS1_y_param_7];
	mul.lo.s32 	%r661, %r1510, %r666;
	add.s32 	%r1197, %r661, %r1;
	mul.wide.s32 	%rd49, %r1197, 8;
	add.s64 	%rd50, %rd11, %rd49;
	ld.global.f64 	%fd284, [%rd50];
	cvta.to.global.u64 	%rd51, %rd55;
	add.s64 	%rd52, %rd51, %rd49;
	ld.global.f64 	%fd285, [%rd52];
	mul.f64 	%fd286, %fd7, %fd285;
	fma.rn.f64 	%fd287, %fd88, %fd284, %fd286;
	max.f64 	%fd288, %fd323, 0d0000000000000000;
	sqrt.rn.f64 	%fd289, %fd288;
	sub.f64 	%fd290, %fd320, %fd288;
	mul.f64 	%fd291, %fd319, %fd290;
	mul.f64 	%fd292, %fd321, %fd289;
	mul.f64 	%fd293, %fd292, %fd284;
	mul.f64 	%fd294, %fd2, %fd293;
	fma.rn.f64 	%fd295, %fd1, %fd291, %fd294;
	add.f64 	%fd323, %fd323, %fd295;
	fma.rn.f64 	%fd296, %fd288, 0dBFE0000000000000, %fd6;
	mul.f64 	%fd297, %fd289, %fd287;
	mul.f64 	%fd298, %fd2, %fd297;
	fma.rn.f64 	%fd299, %fd1, %fd296, %fd298;
	add.f64 	%fd75, %fd347, %fd299;
	fma.rn.f64 	%fd300, %fd75, 0d3FF71547652B82FE, 0d4338000000000000;
	{
	.reg .b32 %temp; 
	mov.b64 	{%r662, %temp}, %fd300;
	}
	mov.f64 	%fd301, 0dC338000000000000;
	add.rn.f64 	%fd302, %fd300, %fd301;
	fma.rn.f64 	%fd303, %fd302, 0dBFE62E42FEFA39EF, %fd75;
	fma.rn.f64 	%fd304, %fd302, 0dBC7ABC9E3B39803F, %fd303;
	fma.rn.f64 	%fd305, %fd304, 0d3E5ADE1569CE2BDF, 0d3E928AF3FCA213EA;
	fma.rn.f64 	%fd306, %fd305, %fd304, 0d3EC71DEE62401315;
	fma.rn.f64 	%fd307, %fd306, %fd304, 0d3EFA01997C89EB71;
	fma.rn.f64 	%fd308, %fd307, %fd304, 0d3F2A01A014761F65;
	fma.rn.f64 	%fd309, %fd308, %fd304, 0d3F56C16C1852B7AF;
	fma.rn.f64 	%fd310, %fd309, %fd304, 0d3F81111111122322;
	fma.rn.f64 	%fd311, %fd310, %fd304, 0d3FA55555555502A1;
	fma.rn.f64 	%fd312, %fd311, %fd304, 0d3FC5555555555511;
	fma.rn.f64 	%fd313, %fd312, %fd304, 0d3FE000000000000B;
	fma.rn.f64 	%fd314, %fd313, %fd304, 0d3FF0000000000000;
	fma.rn.f64 	%fd315, %fd314, %fd304, 0d3FF0000000000000;
	{
	.reg .b32 %temp; 
	mov.b64 	{%r663, %temp}, %fd315;
	}
	{
	.reg .b32 %temp; 
	mov.b64 	{%temp, %r664}, %fd315;
	}
	shl.b32 	%r1198, %r662, 20;
	add.s32 	%r1199, %r1198, %r664;
	mov.b64 	%fd348, {%r663, %r1199};
	{
	.reg .b32 %temp; 
	mov.b64 	{%temp, %r1200}, %fd75;
	}
	mov.b32 	%f71, %r1200;
	abs.f32 	%f14, %f71;
	setp.lt.f32 	%p96, %f14, 0f4086232B;
	@%p96 bra 	$L__BB0_164;
	setp.lt.f64 	%p97, %fd75, 0d0000000000000000;
	add.f64 	%fd316, %fd75, 0d7FF0000000000000;
	selp.f64 	%fd348, 0d0000000000000000, %fd316, %p97;
	setp.geu.f32 	%p98, %f14, 0f40874800;
	@%p98 bra 	$L__BB0_164;
	shr.u32 	%r1201, %r662, 31;
	add.s32 	%r1202, %r662, %r1201;
	shr.s32 	%r1203, %r1202, 1;
	shl.b32 	%r1204, %r1203, 20;
	add.s32 	%r1205, %r664, %r1204;
	mov.b64 	%fd317, {%r663, %r1205};
	sub.s32 	%r1206, %r662, %r1203;
	shl.b32 	%r1207, %r1206, 20;
	add.s32 	%r1208, %r1207, 1072693248;
	mov.b32 	%r1209, 0;
	mov.b64 	%fd318, {%r1209, %r1208};
	mul.f64 	%fd348, %fd318, %fd317;
$L__BB0_164:
	mul.f64 	%fd324, %fd324, %fd348;
	add.s32 	%r1510, %r1510, 1;
	add.s32 	%r1210, %r661, %r666;
	mul.wide.s32 	%rd53, %r1210, 8;
	add.s64 	%rd54, %rd10, %rd53;
	st.global.f64 	[%rd54], %fd324;
	setp.ne.s32 	%p99, %r1510, %r667;
	@%p99 bra 	$L__BB0_118;
$L__BB0_165:
	ret;

}
	// .globl	_Z23asian_put_payoff_kernelPKdPdiid
.visible .entry _Z23asian_put_payoff_kernelPKdPdiid(
	.param .u64 .ptr .align 1 _Z23asian_put_payoff_kernelPKdPdiid_param_0,
	.param .u64 .ptr .align 1 _Z23asian_put_payoff_kernelPKdPdiid_param_1,
	.param .u32 _Z23asian_put_payoff_kernelPKdPdiid_param_2,
	.param .u32 _Z23asian_put_payoff_kernelPKdPdiid_param_3,
	.param .f64 _Z23asian_put_payoff_kernelPKdPdiid_param_4
)
{
	.reg .pred 	%p<11>;
	.reg .b32 	%r<40>;
	.reg .b64 	%rd<43>;
	.reg .b64 	%fd<88>;

	ld.param.u64 	%rd3, [_Z23asian_put_payoff_kernelPKdPdiid_param_0];
	ld.param.u64 	%rd2, [_Z23asian_put_payoff_kernelPKdPdiid_param_1];
	ld.param.u32 	%r24, [_Z23asian_put_payoff_kernelPKdPdiid_param_2];
	ld.param.u32 	%r25, [_Z23asian_put_payoff_kernelPKdPdiid_param_3];
	ld.param.f64 	%fd14, [_Z23asian_put_payoff_kernelPKdPdiid_param_4];
	cvta.to.global.u64 	%rd1, %rd3;
	mov.u32 	%r26, %ctaid.x;
	mov.u32 	%r27, %ntid.x;
	mov.u32 	%r28, %tid.x;
	mad.lo.s32 	%r1, %r26, %r27, %r28;
	setp.ge.s32 	%p1, %r1, %r24;
	@%p1 bra 	$L__BB1_15;
	setp.lt.s32 	%p2, %r25, 0;
	mov.f64 	%fd87, 0d0000000000000000;
	@%p2 bra 	$L__BB1_14;
	add.s32 	%r2, %r25, 1;
	and.b32  	%r3, %r2, 15;
	setp.lt.u32 	%p3, %r25, 15;
	mov.f64 	%fd87, 0d0000000000000000;
	mov.b32 	%r36, 0;
	@%p3 bra 	$L__BB1_5;
	and.b32  	%r36, %r2, -16;
	neg.s32 	%r34, %r36;
	shl.b32 	%r6, %r24, 4;
	mov.f64 	%fd87, 0d0000000000000000;
	mul.wide.s32 	%rd6, %r24, 8;
	mov.u32 	%r33, %r1;
$L__BB1_4:
	.pragma "nounroll";
	mul.wide.s32 	%rd4, %r33, 8;
	add.s64 	%rd5, %rd1, %rd4;
	ld.global.f64 	%fd19, [%rd5];
	add.f64 	%fd20, %fd87, %fd19;
	add.s64 	%rd7, %rd5, %rd6;
	ld.global.f64 	%fd21, [%rd7];
	add.f64 	%fd22, %fd20, %fd21;
	add.s64 	%rd8, %rd7, %rd6;
	ld.global.f64 	%fd23, [%rd8];
	add.f64 	%fd24, %fd22, %fd23;
	add.s64 	%rd9, %rd8, %rd6;
	ld.global.f64 	%fd25, [%rd9];
	add.f64 	%fd26, %fd24, %fd25;
	add.s64 	%rd10, %rd9, %rd6;
	ld.global.f64 	%fd27, [%rd10];
	add.f64 	%fd28, %fd26, %fd27;
	add.s64 	%rd11, %rd10, %rd6;
	ld.global.f64 	%fd29, [%rd11];
	add.f64 	%fd30, %fd28, %fd29;
	add.s64 	%rd12, %rd11, %rd6;
	ld.global.f64 	%fd31, [%rd12];
	add.f64 	%fd32, %fd30, %fd31;
	add.s64 	%rd13, %rd12, %rd6;
	ld.global.f64 	%fd33, [%rd13];
	add.f64 	%fd34, %fd32, %fd33;
	add.s64 	%rd14, %rd13, %rd6;
	ld.global.f64 	%fd35, [%rd14];
	add.f64 	%fd36, %fd34, %fd35;
	add.s64 	%rd15, %rd14, %rd6;
	ld.global.f64 	%fd37, [%rd15];
	add.f64 	%fd38, %fd36, %fd37;
	add.s64 	%rd16, %rd15, %rd6;
	ld.global.f64 	%fd39, [%rd16];
	add.f64 	%fd40, %fd38, %fd39;
	add.s64 	%rd17, %rd16, %rd6;
	ld.global.f64 	%fd41, [%rd17];
	add.f64 	%fd42, %fd40, %fd41;
	add.s64 	%rd18, %rd17, %rd6;
	ld.global.f64 	%fd43, [%rd18];
	add.f64 	%fd44, %fd42, %fd43;
	add.s64 	%rd19, %rd18, %rd6;
	ld.global.f64 	%fd45, [%rd19];
	add.f64 	%fd46, %fd44, %fd45;
	add.s64 	%rd20, %rd19, %rd6;
	ld.global.f64 	%fd47, [%rd20];
	add.f64 	%fd48, %fd46, %fd47;
	add.s64 	%rd21, %rd20, %rd6;
	ld.global.f64 	%fd49, [%rd21];
	add.f64 	%fd87, %fd48, %fd49;
	add.s32 	%r34, %r34, 16;
	add.s32 	%r33, %r33, %r6;
	setp.ne.s32 	%p4, %r34, 0;
	@%p4 bra 	$L__BB1_4;
$L__BB1_5:
	setp.eq.s32 	%p5, %r3, 0;
	@%p5 bra 	$L__BB1_14;
	and.b32  	%r12, %r2, 7;
	setp.lt.u32 	%p6, %r3, 8;
	@%p6 bra 	$L__BB1_8;
	mad.lo.s32 	%r30, %r36, %r24, %r1;
	mul.wide.s32 	%rd22, %r30, 8;
	add.s64 	%rd23, %rd1, %rd22;
	ld.global.f64 	%fd51, [%rd23];
	add.f64 	%fd52, %fd87, %fd51;
	mul.wide.s32 	%rd24, %r24, 8;
	add.s64 	%rd25, %rd23, %rd24;
	ld.global.f64 	%fd53, [%rd25];
	add.f64 	%fd54, %fd52, %fd53;
	add.s64 	%rd26, %rd25, %rd24;
	ld.global.f64 	%fd55, [%rd26];
	add.f64 	%fd56, %fd54, %fd55;
	add.s64 	%rd27, %rd26, %rd24;
	ld.global.f64 	%fd57, [%rd27];
	add.f64 	%fd58, %fd56, %fd57;
	add.s64 	%rd28, %rd27, %rd24;
	ld.global.f64 	%fd59, [%rd28];
	add.f64 	%fd60, %fd58, %fd59;
	add.s64 	%rd29, %rd28, %rd24;
	ld.global.f64 	%fd61, [%rd29];
	add.f64 	%fd62, %fd60, %fd61;
	add.s64 	%rd30, %rd29, %rd24;
	ld.global.f64 	%fd63, [%rd30];
	add.f64 	%fd64, %fd62, %fd63;
	add.s64 	%rd31, %rd30, %rd24;
	ld.global.f64 	%fd65, [%rd31];
	add.f64 	%fd87, %fd64, %fd65;
	add.s32 	%r36, %r36, 8;
$L__BB1_8:
	setp.eq.s32 	%p7, %r12, 0;
	@%p7 bra 	$L__BB1_14;
	and.b32  	%r15, %r2, 3;
	setp.lt.u32 	%p8, %r12, 4;
	@%p8 bra 	$L__BB1_11;
	mad.lo.s32 	%r31, %r36, %r24, %r1;
	mul.wide.s32 	%rd32, %r31, 8;
	add.s64 	%rd33, %rd1, %rd32;
	ld.global.f64 	%fd67, [%rd33];
	add.f64 	%fd68, %fd87, %fd67;
	mul.wide.s32 	%rd34, %r24, 8;
	add.s64 	%rd35, %rd33, %rd34;
	ld.global.f64 	%fd69, [%rd35];
	add.f64 	%fd70, %fd68, %fd69;
	add.s64 	%rd36, %rd35, %rd34;
	ld.global.f64 	%fd71, [%rd36];
	add.f64 	%fd72, %fd70, %fd71;
	add.s64 	%rd37, %rd36, %rd34;
	ld.global.f64 	%fd73, [%rd37];
	add.f64 	%fd87, %fd72, %fd73;
	add.s32 	%r36, %r36, 4;
$L__BB1_11:
	setp.eq.s32 	%p9, %r15, 0;
	@%p9 bra 	$L__BB1_14;
	mad.lo.s32 	%r39, %r36, %r24, %r1;
	neg.s32 	%r38, %r15;
$L__BB1_13:
	.pragma "nounroll";
	mul.wide.s32 	%rd38, %r39, 8;
	add.s64 	%rd39, %rd1, %rd38;
	ld.global.f64 	%fd74, [%rd39];
	add.f64 	%fd87, %fd87, %fd74;
	add.s32 	%r39, %r39, %r24;
	add.s32 	%r38, %r38, 1;
	setp.ne.s32 	%p10, %r38, 0;
	@%p10 bra 	$L__BB1_13;
$L__BB1_14:
	add.s32 	%r32, %r25, 1;
	cvt.rn.f64.s32 	%fd75, %r32;
	div.rn.f64 	%fd76, %fd87, %fd75;
	sub.f64 	%fd77, %fd14, %fd76;
	max.f64 	%fd78, %fd77, 0d0000000000000000;
	cvta.to.global.u64 	%rd40, %rd2;
	mul.wide.s32 	%rd41, %r1, 8;
	add.s64 	%rd42, %rd40, %rd41;
	st.global.f64 	[%rd42], %fd78;
$L__BB1_15:
	ret;

}
	// .globl	_Z27reduce_average_kernel_floatPKdPfi
.visible .entry _Z27reduce_average_kernel_floatPKdPfi(
	.param .u64 .ptr .align 1 _Z27reduce_average_kernel_floatPKdPfi_param_0,
	.param .u64 .ptr .align 1 _Z27reduce_average_kernel_floatPKdPfi_param_1,
	.param .u32 _Z27reduce_average_kernel_floatPKdPfi_param_2
)
{
	.reg .pred 	%p<6>;
	.reg .b32 	%r<15>;
	.reg .b32 	%f<7>;
	.reg .b64 	%rd<7>;
	.reg .b64 	%fd<2>;

	ld.param.u64 	%rd1, [_Z27reduce_average_kernel_floatPKdPfi_param_0];
	ld.param.u64 	%rd2, [_Z27reduce_average_kernel_floatPKdPfi_param_1];
	ld.param.u32 	%r7, [_Z27reduce_average_kernel_floatPKdPfi_param_2];
	mov.u32 	%r1, %tid.x;
	mov.u32 	%r8, %ctaid.x;
	mov.u32 	%r14, %ntid.x;
	mad.lo.s32 	%r3, %r8, %r14, %r1;
	setp.ge.u32 	%p1, %r3, %r7;
	shl.b32 	%r9, %r1, 2;
	mov.u32 	%r10, sdata;
	add.s32 	%r4, %r10, %r9;
	@%p1 bra 	$L__BB2_2;
	cvta.to.global.u64 	%rd3, %rd1;
	mul.wide.u32 	%rd4, %r3, 8;
	add.s64 	%rd5, %rd3, %rd4;
	ld.global.f64 	%fd1, [%rd5];
	cvt.rn.f32.f64 	%f1, %fd1;
	st.shared.f32 	[%r4], %f1;
	bra.uni 	$L__BB2_3;
$L__BB2_2:
	mov.b32 	%r11, 0;
	st.shared.u32 	[%r4], %r11;
$L__BB2_3:
	bar.sync 	0;
	setp.lt.u32 	%p2, %r14, 2;
	@%p2 bra 	$L__BB2_7;
$L__BB2_4:
	shr.u32 	%r6, %r14, 1;
	setp.ge.u32 	%p3, %r1, %r6;
	@%p3 bra 	$L__BB2_6;
	shl.b32 	%r12, %r6, 2;
	add.s32 	%r13, %r4, %r12;
	ld.shared.f32 	%f2, [%r13];
	ld.shared.f32 	%f3, [%r4];
	add.f32 	%f4, %f2, %f3;
	st.shared.f32 	[%r4], %f4;
$L__BB2_6:
	bar.sync 	0;
	setp.gt.u32 	%p4, %r14, 3;
	mov.u32 	%r14, %r6;
	@%p4 bra 	$L__BB2_4;
$L__BB2_7:
	setp.ne.s32 	%p5, %r1, 0;
	@%p5 bra 	$L__BB2_9;
	ld.shared.f32 	%f5, [sdata];
	cvta.to.global.u64 	%rd6, %rd2;
	atom.global.add.f32 	%f6, [%rd6], %f5;
$L__BB2_9:
	ret;

}


// ===== COMPILED SASS (sm_100) =====

	.target	sm_100

	.elftype	@"ET_EXEC"


//--------------------- .note.nv.tkinfo           --------------------------
	.section	.note.nv.tkinfo,"",@"SHT_NOTE"
	.sectionflags	@"SHF_NOTE_NV_TKINFO"
	.tkinfo
        /*0018*/ 	.word	0x00000002
        /*0030*/ 	.string	""
        /*0030*/ 	.string	"ptxas"
        /*0030*/ 	.string	"Cuda compilation tools, release 13.0, V13.0.88"
        /*0030*/ 	.string	"Build cuda_13.0.r13.0/compiler.36424714_0"
        /*0030*/ 	.string	"-arch sm_100 -m 64 "



//--------------------- .note.nv.cuinfo           --------------------------
	.section	.note.nv.cuinfo,"",@"SHT_NOTE"
	.sectionflags	@"SHF_NOTE_NV_CUINFO"
        /*0018*/ 	.short	0x0002
        /*001a*/ 	.short	0x0064
        /*001c*/ 	.short	0x0082
	.zero		2


//--------------------- .nv.info                  --------------------------
	.section	.nv.info,"",@"SHT_CUDA_INFO"
	.align	4


	//----- nvinfo : EIATTR_REGCOUNT
	.align		4
        /*0000*/ 	.byte	0x04, 0x2f
        /*0002*/ 	.short	(.L_10 - .L_9)
	.align		4
.L_9:
        /*0004*/ 	.word	index@(_Z27bates_path_generator_kernelPdiiddddddddddddPKdS1_y)
        /*0008*/ 	.word	0x00000038


	//----- nvinfo : EIATTR_FRAME_SIZE
	.align		4
.L_10:
        /*000c*/ 	.byte	0x04, 0x11
        /*000e*/ 	.short	(.L_12 - .L_11)
	.align		4
.L_11:
        /*0010*/ 	.word	index@($__internal_3_$__cuda_sm20_dsqrt_rn_f64_mediumpath_v1)
        /*0014*/ 	.word	0x00000000


	//----- nvinfo : EIATTR_FRAME_SIZE
	.align		4
.L_12:
        /*0018*/ 	.byte	0x04, 0x11
        /*001a*/ 	.short	(.L_14 - .L_13)
	.align		4
.L_13:
        /*001c*/ 	.word	index@($__internal_2_$__cuda_sm20_div_rn_f64_full)
        /*0020*/ 	.word	0x00000000


	//----- nvinfo : EIATTR_FRAME_SIZE
	.align		4
.L_14:
        /*0024*/ 	.byte	0x04, 0x11
        /*0026*/ 	.short	(.L_16 - .L_15)
	.align		4
.L_15:
        /*0028*/ 	.word	index@($__internal_1_$__cuda_sm20_dblrcp_rn_slowpath_v3)
        /*002c*/ 	.word	0x00000000


	//----- nvinfo : EIATTR_FRAME_SIZE
	.align		4
.L_16:
        /*0030*/ 	.byte	0x04, 0x11
        /*0032*/ 	.short	(.L_18 - .L_17)
	.align		4
.L_17:
        /*0034*/ 	.word	index@(_Z27bates_path_generator_kernelPdiiddddddddddddPKdS1_y)
        /*0038*/ 	.word	0x00000000


	//----- nvinfo : EIATTR_REGCOUNT
	.align		4
.L_18:
        /*003c*/ 	.byte	0x04, 0x2f
        /*003e*/ 	.short	(.L_20 - .L_19)
	.align		4
.L_19:
        /*0040*/ 	.word	index@(_Z23asian_put_payoff_kernelPKdPdiid)
        /*0044*/ 	.word	0x00000020


	//----- nvinfo : EIATTR_FRAME_SIZE
	.align		4
.L_20:
        /*0048*/ 	.byte	0x04, 0x11
        /*004a*/ 	.short	(.L_22 - .L_21)
	.align		4
.L_21:
        /*004c*/ 	.word	index@($__internal_0_$__cuda_sm20_div_rn_f64_full)
        /*0050*/ 	.word	0x00000000


	//----- nvinfo : EIATTR_FRAME_SIZE
	.align		4
.L_22:
        /*0054*/ 	.byte	0x04, 0x11
        /*0056*/ 	.short	(.L_24 - .L_23)
	.align		4
.L_23:
        /*0058*/ 	.word	index@(_Z23asian_put_payoff_kernelPKdPdiid)
        /*005c*/ 	.word	0x00000000


	//----- nvinfo : EIATTR_REGCOUNT
	.align		4
.L_24:
        /*0060*/ 	.byte	0x04, 0x2f
        /*0062*/ 	.short	(.L_26 - .L_25)
	.align		4
.L_25:
        /*0064*/ 	.word	index@(_Z27reduce_average_kernel_floatPKdPfi)
        /*0068*/ 	.word	0x0000000a


	//----- nvinfo : EIATTR_FRAME_SIZE
	.align		4
.L_26:
        /*006c*/ 	.byte	0x04, 0x11
        /*006e*/ 	.short	(.L_28 - .L_27)
	.align		4
.L_27:
        /*0070*/ 	.word	index@(_Z27reduce_average_kernel_floatPKdPfi)
        /*0074*/ 	.word	0x00000000


	//----- nvinfo : EIATTR_MIN_STACK_SIZE
	.align		4
.L_28:
        /*0078*/ 	.byte	0x04, 0x12
        /*007a*/ 	.short	(.L_30 - .L_29)
	.align		4
.L_29:
        /*007c*/ 	.word	index@(_Z27reduce_average_kernel_floatPKdPfi)
        /*0080*/ 	.word	0x00000000


	//----- nvinfo : EIATTR_MIN_STACK_SIZE
	.align		4
.L_30:
        /*0084*/ 	.byte	0x04, 0x12
        /*0086*/ 	.short	(.L_32 - .L_31)
	.align		4
.L_31:
        /*0088*/ 	.word	index@(_Z23asian_put_payoff_kernelPKdPdiid)
        /*008c*/ 	.word	0x00000000


	//----- nvinfo : EIATTR_MIN_STACK_SIZE
	.align		4
.L_32:
        /*0090*/ 	.byte	0x04, 0x12
        /*0092*/ 	.short	(.L_34 - .L_33)
	.align		4
.L_33:
        /*0094*/ 	.word	index@(_Z27bates_path_generator_kernelPdiiddddddddddddPKdS1_y)
        /*0098*/ 	.word	0x00000000
.L_34:


//--------------------- .nv.compat                --------------------------
	.section	.nv.compat,"",@"SHT_CUDA_COMPAT_INFO"
	.align	4
        /*0000*/ 	.byte	0x02, 0x09, 0x00, 0x00, 0x02, 0x02, 0x01, 0x00, 0x02, 0x05, 0x05, 0x00, 0x03, 0x07, 0x01, 0x01
        /*0010*/ 	.byte	0x02, 0x03, 0x00, 0x00, 0x02, 0x06, 0x01, 0x00, 0x04, 0x0b, 0x08, 0x00, 0x01, 0x00, 0x00, 0x00
        /*0020*/ 	.byte	0x00, 0x00, 0x00, 0x00


//--------------------- .nv.info._Z27reduce_average_kernel_floatPKdPfi --------------------------
	.section	.nv.info._Z27reduce_average_kernel_floatPKdPfi,"",@"SHT_CUDA_INFO"
	.sectionflags	@""
	.align	4


	//----- nvinfo : EIATTR_CUDA_API_VERSION
	.align		4
        /*0000*/ 	.byte	0x04, 0x37
        /*0002*/ 	.short	(.L_36 - .L_35)
.L_35:
        /*0004*/ 	.word	0x00000082


	//----- nvinfo : EIATTR_KPARAM_INFO
	.align		4
.L_36:
        /*0008*/ 	.byte	0x04, 0x17
        /*000a*/ 	.short	(.L_38 - .L_37)
.L_37:
        /*000c*/ 	.word	0x00000000
        /*0010*/ 	.short	0x0002
        /*0012*/ 	.short	0x0010
        /*0014*/ 	.byte	0x00, 0xf0, 0x11, 0x00


	//----- nvinfo : EIATTR_KPARAM_INFO
	.align		4
.L_38:
        /*0018*/ 	.byte	0x04, 0x17
        /*001a*/ 	.short	(.L_40 - .L_39)
.L_39:
        /*001c*/ 	.word	0x00000000
        /*0020*/ 	.short	0x0001
        /*0022*/ 	.short	0x0008
        /*0024*/ 	.byte	0x00, 0xf5, 0x21, 0x00


	//----- nvinfo : EIATTR_KPARAM_INFO
	.align		4
.L_40:
        /*0028*/ 	.byte	0x04, 0x17
        /*002a*/ 	.short	(.L_42 - .L_41)
.L_41:
        /*002c*/ 	.word	0x00000000
        /*0030*/ 	.short	0x0000
        /*0032*/ 	.short	0x0000
        /*0034*/ 	.byte	0x00, 0xf5, 0x21, 0x00


	//----- nvinfo : EIATTR_SPARSE_MMA_MASK
	.align		4
.L_42:
        /*0038*/ 	.byte	0x03, 0x50
        /*003a*/ 	.short	0x0000


	//----- nvinfo : EIATTR_MAXREG_COUNT
	.align		4
        /*003c*/ 	.byte	0x03, 0x1b
        /*003e*/ 	.short	0x00ff


	//----- nvinfo : EIATTR_NUM_BARRIERS
	.align		4
        /*0040*/ 	.byte	0x02, 0x4c
        /*0042*/ 	.byte	0x01
	.zero		1


	//----- nvinfo : EIATTR_MERCURY_ISA_VERSION
	.align		4
        /*0044*/ 	.byte	0x03, 0x5f
        /*0046*/ 	.short	0x0101


	//----- nvinfo : EIATTR_VRC_CTA_INIT_COUNT
	.align		4
        /*0048*/ 	.byte	0x02, 0x4a
	.zero		1
	.zero		1


	//----- nvinfo : EIATTR_EXIT_INSTR_OFFSETS
	.align		4
        /*004c*/ 	.byte	0x04, 0x1c
        /*004e*/ 	.short	(.L_44 - .L_43)


	//   ....[0]....
.L_43:
        /*0050*/ 	.word	0x00000210


	//   ....[1]....
        /*0054*/ 	.word	0x00000280


	//----- nvinfo : EIATTR_CBANK_PARAM_SIZE
	.align		4
.L_44:
        /*0058*/ 	.byte	0x03, 0x19
        /*005a*/ 	.short	0x0014


	//----- nvinfo : EIATTR_PARAM_CBANK
	.align		4
        /*005c*/ 	.byte	0x04, 0x0a
        /*005e*/ 	.short	(.L_46 - .L_45)
	.align		4
.L_45:
        /*0060*/ 	.word	index@(.nv.constant0._Z27reduce_average_kernel_floatPKdPfi)
        /*0064*/ 	.short	0x0380
        /*0066*/ 	.short	0x0014


	//----- nvinfo : EIATTR_SW_WAR
	.align		4
.L_46:
        /*0068*/ 	.byte	0x04, 0x36
        /*006a*/ 	.short	(.L_48 - .L_47)
.L_47:
        /*006c*/ 	.word	0x00000008
.L_48:


//--------------------- .nv.info._Z23asian_put_payoff_kernelPKdPdiid --------------------------
	.section	.nv.info._Z23asian_put_payoff_kernelPKdPdiid,"",@"SHT_CUDA_INFO"
	.sectionflags	@""
	.align	4


	//----- nvinfo : EIATTR_CUDA_API_VERSION
	.align		4
        /*0000*/ 	.byte	0x04, 0x37
        /*0002*/ 	.short	(.L_50 - .L_49)
.L_49:
        /*0004*/ 	.word	0x00000082


	//----- nvinfo : EIATTR_KPARAM_INFO
	.align		4
.L_50:
        /*0008*/ 	.byte	0x04, 0x17
        /*000a*/ 	.short	(.L_52 - .L_51)
.L_51:
        /*000c*/ 	.word	0x00000000
        /*0010*/ 	.short	0x0004
        /*0012*/ 	.short	0x0018
        /*0014*/ 	.byte	0x00, 0xf0, 0x21, 0x00


	//----- nvinfo : EIATTR_KPARAM_INFO
	.align		4
.L_52:
        /*0018*/ 	.byte	0x04, 0x17
        /*001a*/ 	.short	(.L_54 - .L_53)
.L_53:
        /*001c*/ 	.word	0x00000000
        /*0020*/ 	.short	0x0003
        /*0022*/ 	.short	0x0014
        /*0024*/ 	.byte	0x00, 0xf0, 0x11, 0x00


	//----- nvinfo : EIATTR_KPARAM_INFO
	.align		4
.L_54:
        /*0028*/ 	.byte	0x04, 0x17
        /*002a*/ 	.short	(.L_56 - .L_55)
.L_55:
        /*002c*/ 	.word	0x00000000
        /*0030*/ 	.short	0x0002
        /*0032*/ 	.short	0x0010
        /*0034*/ 	.byte	0x00, 0xf0, 0x11, 0x00


	//----- nvinfo : EIATTR_KPARAM_INFO
	.align		4
.L_56:
        /*0038*/ 	.byte	0x04, 0x17
        /*003a*/ 	.short	(.L_58 - .L_57)
.L_57:
        /*003c*/ 	.word	0x00000000
        /*0040*/ 	.short	0x0001
        /*0042*/ 	.short	0x0008
        /*0044*/ 	.byte	0x00, 0xf5, 0x21, 0x00


	//----- nvinfo : EIATTR_KPARAM_INFO
	.align		4
.L_58:
        /*0048*/ 	.byte	0x04, 0x17
        /*004a*/ 	.short	(.L_60 - .L_59)
.L_59:
        /*004c*/ 	.word	0x00000000
        /*0050*/ 	.short	0x0000
        /*0052*/ 	.short	0x0000
        /*0054*/ 	.byte	0x00, 0xf5, 0x21, 0x00


	//----- nvinfo : EIATTR_SPARSE_MMA_MASK
	.align		4
.L_60:
        /*0058*/ 	.byte	0x03, 0x50
        /*005a*/ 	.short	0x0000


	//----- nvinfo : EIATTR_MAXREG_COUNT
	.align		4
        /*005c*/ 	.byte	0x03, 0x1b
        /*005e*/ 	.short	0x00ff


	//----- nvinfo : EIATTR_MERCURY_ISA_VERSION
	.align		4
        /*0060*/ 	.byte	0x03, 0x5f
        /*0062*/ 	.short	0x0101


	//----- nvinfo : EIATTR_VRC_CTA_INIT_COUNT
	.align		4
        /*0064*/ 	.byte	0x02, 0x4a
	.zero		1
	.zero		1


	//----- nvinfo : EIATTR_EXIT_INSTR_OFFSETS
	.align		4
        /*0068*/ 	.byte	0x04, 0x1c
        /*006a*/ 	.short	(.L_62 - .L_61)


	//   ....[0]....
.L_61:
        /*006c*/ 	.word	0x00000070


	//   ....[1]....
        /*0070*/ 	.word	0x00000af0


	//----- nvinfo : EIATTR_CRS_STACK_SIZE
	.align		4
.L_62:
        /*0074*/ 	.byte	0x04, 0x1e
        /*0076*/ 	.short	(.L_64 - .L_63)
.L_63:
        /*0078*/ 	.word	0x00000000


	//----- nvinfo : EIATTR_CBANK_PARAM_SIZE
	.align		4
.L_64:
        /*007c*/ 	.byte	0x03, 0x19
        /*007e*/ 	.short	0x0020


	//----- nvinfo : EIATTR_PARAM_CBANK
	.align		4
        /*0080*/ 	.byte	0x04, 0x0a
        /*0082*/ 	.short	(.L_66 - .L_65)
	.align		4
.L_65:
        /*0084*/ 	.word	index@(.nv.constant0._Z23asian_put_payoff_kernelPKdPdiid)
        /*0088*/ 	.short	0x0380
        /*008a*/ 	.short	0x0020


	//----- nvinfo : EIATTR_SW_WAR
	.align		4
.L_66:
        /*008c*/ 	.byte	0x04, 0x36
        /*008e*/ 	.short	(.L_68 - .L_67)
.L_67:
        /*0090*/ 	.word	0x00000008
.L_68:


//--------------------- .nv.info._Z27bates_path_generator_kernelPdiiddddddddddddPKdS1_y --------------------------
	.section	.nv.info._Z27bates_path_generator_kernelPdiiddddddddddddPKdS1_y,"",@"SHT_CUDA_INFO"
	.sectionflags	@""
	.align	4


	//----- nvinfo : EIATTR_CUDA_API_VERSION
	.align		4
        /*0000*/ 	.byte	0x04, 0x37
        /*0002*/ 	.short	(.L_70 - .L_69)
.L_69:
        /*0004*/ 	.word	0x00000082


	//----- nvinfo : EIATTR_KPARAM_INFO
	.align		4
.L_70:
        /*0008*/ 	.byte	0x04, 0x17
        /*000a*/ 	.short	(.L_72 - .L_71)
.L_71:
        /*000c*/ 	.word	0x00000000
        /*0010*/ 	.short	0x0011
        /*0012*/ 	.short	0x0080
        /*0014*/ 	.byte	0x00, 0xf0, 0x21, 0x00


	//----- nvinfo : EIATTR_KPARAM_INFO
	.align		4
.L_72:
        /*0018*/ 	.byte	0x04, 0x17
        /*001a*/ 	.short	(.L_74 - .L_73)
.L_73:
        /*001c*/ 	.word	0x00000000
        /*0020*/ 	.short	0x0010
        /*0022*/ 	.short	0x0078
        /*0024*/ 	.byte	0x00, 0xf5, 0x21, 0x00


	//----- nvinfo : EIATTR_KPARAM_INFO
	.align		4
.L_74:
        /*0028*/ 	.byte	0x04, 0x17
        /*002a*/ 	.short	(.L_76 - .L_75)
.L_75:
        /*002c*/ 	.word	0x00000000
        /*0030*/ 	.short	0x000f
        /*0032*/ 	.short	0x0070
        /*0034*/ 	.byte	0x00, 0xf5, 0x21, 0x00


	//----- nvinfo : EIATTR_KPARAM_INFO
	.align		4
.L_76:
        /*0038*/ 	.byte	0x04, 0x17
        /*003a*/ 	.short	(.L_78 - .L_77)
.L_77:
        /*003c*/ 	.word	0x00000000
        /*0040*/ 	.short	0x000e
        /*0042*/ 	.short	0x0068
        /*0044*/ 	.byte	0x00, 0xf0, 0x21, 0x00


	//----- nvinfo : EIATTR_KPARAM_INFO
	.align		4
.L_78:
        /*0048*/ 	.byte	0x04, 0x17
        /*004a*/ 	.short	(.L_80 - .L_79)
.L_79:
        /*004c*/ 	.word	0x00000000
        /*0050*/ 	.short	0x000d
        /*0052*/ 	.short	0x0060
        /*0054*/ 	.byte	0x00, 0xf0, 0x21, 0x00


	//----- nvinfo : EIATTR_KPARAM_INFO
	.align		4
.L_80:
        /*0058*/ 	.byte	0x04, 0x17
        /*005a*/ 	.short	(.L_82 - .L_81)
.L_81:
        /*005c*/ 	.word	0x00000000
        /*0060*/ 	.short	0x000c
        /*0062*/ 	.short	0x0058
        /*0064*/ 	.byte	0x00, 0xf0, 0x21, 0x00


	//----- nvinfo : EIATTR_KPARAM_INFO
	.align		4
.L_82:
        /*0068*/ 	.byte	0x04, 0x17
        /*006a*/ 	.short	(.L_84 - .L_83)
.L_83:
        /*006c*/ 	.word	0x00000000
        /*0070*/ 	.short	0x000b
        /*0072*/ 	.short	0x0050
        /*0074*/ 	.byte	0x00, 0xf0, 0x21, 0x00


	//----- nvinfo : EIATTR_KPARAM_INFO
	.align		4
.L_84:
        /*0078*/ 	.byte	0x04, 0x17
        /*007a*/ 	.short	(.L_86 - .L_85)
.L_85:
        /*007c*/ 	.word	0x00000000
        /*0080*/ 	.short	0x000a
        /*0082*/ 	.short	0x0048
        /*0084*/ 	.byte	0x00, 0xf0, 0x21, 0x00


	//----- nvinfo : EIATTR_KPARAM_INFO
	.align		4
.L_86:
        /*0088*/ 	.byte	0x04, 0x17
        /*008a*/ 	.short	(.L_88 - .L_87)
.L_87:
        /*008c*/ 	.word	0x00000000
        /*0090*/ 	.short	0x0009
        /*0092*/ 	.short	0x0040
        /*0094*/ 	.byte	0x00, 0xf0, 0x21, 0x00


	//----- nvinfo : EIATTR_KPARAM_INFO
	.align		4
.L_88:
        /*0098*/ 	.byte	0x04, 0x17
        /*009a*/ 	.short	(.L_90 - .L_89)
.L_89:
        /*009c*/ 	.word	0x00000000
        /*00a0*/ 	.short	0x0008
        /*00a2*/ 	.short	0x0038
        /*00a4*/ 	.byte	0x00, 0xf0, 0x21, 0x00


	//----- nvinfo : EIATTR_KPARAM_INFO
	.align		4
.L_90:
        /*00a8*/ 	.byte	0x04, 0x17
        /*00aa*/ 	.short	(.L_92 - .L_91)
.L_91:
        /*00ac*/ 	.word	0x00000000
        /*00b0*/ 	.short	0x0007
        /*00b2*/ 	.short	0x0030
        /*00b4*/ 	.byte	0x00, 0xf0, 0x21, 0x00


	//----- nvinfo : EIATTR_KPARAM_INFO
	.align		4
.L_92:
        /*00b8*/ 	.byte	0x04, 0x17
        /*00ba*/ 	.short	(.L_94 - .L_93)
.L_93:
        /*00bc*/ 	.word	0x00000000
        /*00c0*/ 	.short	0x0006
        /*00c2*/ 	.short	0x0028
        /*00c4*/ 	.byte	0x00, 0xf0, 0x21, 0x00


	//----- nvinfo : EIATTR_KPARAM_INFO
	.align		4
.L_94:
        /*00c8*/ 	.byte	0x04, 0x17
        /*00ca*/ 	.short	(.L_96 - .L_95)
.L_95:
        /*00cc*/ 	.word	0x00000000
        /*00d0*/ 	.short	0x0005
        /*00d2*/ 	.short	0x0020
        /*00d4*/ 	.byte	0x00, 0xf0, 0x21, 0x00


	//----- nvinfo : EIATTR_KPARAM_INFO
	.align		4
.L_96:
        /*00d8*/ 	.byte	0x04, 0x17
        /*00da*/ 	.short	(.L_98 - .L_97)
.L_97:
        /*00dc*/ 	.word	0x00000000
        /*00e0*/ 	.short	0x0004
        /*00e2*/ 	.short	0x0018
        /*00e4*/ 	.byte	0x00, 0xf0, 0x21, 0x00


	//----- nvinfo : EIATTR_KPARAM_INFO
	.align		4
.L_98:
        /*00e8*/ 	.byte	0x04, 0x17
        /*00ea*/ 	.short	(.L_100 - .L_99)
.L_99:
        /*00ec*/ 	.word	0x00000000
        /*00f0*/ 	.short	0x0003
        /*00f2*/ 	.short	0x0010
        /*00f4*/ 	.byte	0x00, 0xf0, 0x21, 0x00


	//----- nvinfo : EIATTR_KPARAM_INFO
	.align		4
.L_100:
        /*00f8*/ 	.byte	0x04, 0x17
        /*00fa*/ 	.short	(.L_102 - .L_101)
.L_101:
        /*00fc*/ 	.word	0x00000000
        /*0100*/ 	.short	0x0002
        /*0102*/ 	.short	0x000c
        /*0104*/ 	.byte	0x00, 0xf0, 0x11, 0x00


	//----- nvinfo : EIATTR_KPARAM_INFO
	.align		4
.L_102:
        /*0108*/ 	.byte	0x04, 0x17
        /*010a*/ 	.short	(.L_104 - .L_103)
.L_103:
        /*010c*/ 	.word	0x00000000
        /*0110*/ 	.short	0x0001
        /*0112*/ 	.short	0x0008
        /*0114*/ 	.byte	0x00, 0xf0, 0x11, 0x00


	//----- nvinfo : EIATTR_KPARAM_INFO
	.align		4
.L_104:
        /*0118*/ 	.byte	0x04, 0x17
        /*011a*/ 	.short	(.L_106 - .L_105)
.L_105:
        /*011c*/ 	.word	0x00000000
        /*0120*/ 	.short	0x0000
        /*0122*/ 	.short	0x0000
        /*0124*/ 	.byte	0x00, 0xf5, 0x21, 0x00


	//----- nvinfo : EIATTR_SPARSE_MMA_MASK
	.align		4
.L_106:
        /*0128*/ 	.byte	0x03, 0x50
        /*012a*/ 	.short	0x0000


	//----- nvinfo : EIATTR_MAXREG_COUNT
	.align		4
        /*012c*/ 	.byte	0x03, 0x1b
        /*012e*/ 	.short	0x00ff


	//----- nvinfo : EIATTR_MERCURY_ISA_VERSION
	.align		4
        /*0130*/ 	.byte	0x03, 0x5f
        /*0132*/ 	.short	0x0101


	//----- nvinfo : EIATTR_VRC_CTA_INIT_COUNT
	.align		4
        /*0134*/ 	.byte	0x02, 0x4a
	.zero		1
	.zero		1


	//----- nvinfo : EIATTR_EXIT_INSTR_OFFSETS
	.align		4
        /*0138*/ 	.byte	0x04, 0x1c
        /*013a*/ 	.short	(.L_108 - .L_107)


	//   ....[0]....
.L_107:
        /*013c*/ 	.word	0x00000070


	//   ....[1]....
        /*0140*/ 	.word	0x00002da0


	//   ....[2]....
        /*0144*/ 	.word	0x00006a20


	//----- nvinfo : EIATTR_CRS_STACK_SIZE
	.align		4
.L_108:
        /*0148*/ 	.byte	0x04, 0x1e
        /*014a*/ 	.short	(.L_110 - .L_109)
.L_109:
        /*014c*/ 	.word	0x00000000


	//----- nvinfo : EIATTR_CBANK_PARAM_SIZE
	.align		4
.L_110:
        /*0150*/ 	.byte	0x03, 0x19
        /*0152*/ 	.short	0x0088


	//----- nvinfo : EIATTR_PARAM_CBANK
	.align		4
        /*0154*/ 	.byte	0x04, 0x0a
        /*0156*/ 	.short	(.L_112 - .L_111)
	.align		4
.L_111:
        /*0158*/ 	.word	index@(.nv.constant0._Z27bates_path_generator_kernelPdiiddddddddddddPKdS1_y)
        /*015c*/ 	.short	0x0380
        /*015e*/ 	.short	0x0088


	//----- nvinfo : EIATTR_SW_WAR
	.align		4
.L_112:
        /*0160*/ 	.byte	0x04, 0x36
        /*0162*/ 	.short	(.L_114 - .L_113)
.L_113:
        /*0164*/ 	.word	0x00000008
.L_114:


//--------------------- .nv.callgraph             --------------------------
	.section	.nv.callgraph,"",@"SHT_CUDA_CALLGRAPH"
	.align	4
	.sectionentsize	8
	.align		4
        /*0000*/ 	.word	0x00000000
	.align		4
        /*0004*/ 	.word	0xffffffff
	.align		4
        /*0008*/ 	.word	0x00000000
	.align		4
        /*000c*/ 	.word	0xfffffffe
	.align		4
        /*0010*/ 	.word	0x00000000
	.align		4
        /*0014*/ 	.word	0xfffffffd
	.align		4
        /*0018*/ 	.word	0x00000000
	.align		4
        /*001c*/ 	.word	0xfffffffc


//--------------------- .nv.constant4             --------------------------
	.section	.nv.constant4,"a",@progbits
	.align	8
	.align		8
.nv.constant4:
        /*0000*/ 	.dword	precalc_xorwow_matrix
	.align		8
        /*0008*/ 	.dword	precalc_xorwow_offset_matrix
	.align		8
        /*0010*/ 	.dword	mrg32k3aM1
	.align		8
        /*0018*/ 	.dword	mrg32k3aM2
	.align		8
        /*0020*/ 	.dword	mrg32k3aM1SubSeq
	.align		8
        /*0028*/ 	.dword	mrg32k3aM2SubSeq
	.align		8
        /*0030*/ 	.dword	mrg32k3aM1Seq
	.align		8
        /*0038*/ 	.dword	mrg32k3aM2Seq


//--------------------- .nv.constant3             --------------------------
	.section	.nv.constant3,"a",@progbits
	.align	8
.nv.constant3:
	.type		__cr_lgamma_table,@object
	.size		__cr_lgamma_table,(.L_8 - __cr_lgamma_table)
__cr_lgamma_table:
        /*0000*/ 	.byte	0x00, 0x00, 0x00, 0x00, 0x00, 0x00, 0x00, 0x00, 0x00, 0x00, 0x00, 0x00, 0x00, 0x00, 0x00, 0x00
        /*0010*/ 	.byte	0xef, 0x39, 0xfa, 0xfe, 0x42, 0x2e, 0xe6, 0x3f, 0x02, 0x20, 0x2a, 0xfa, 0x0b, 0xab, 0xfc, 0x3f
        /*0020*/ 	.byte	0xf9, 0x2c, 0x92, 0x7c, 0xa7, 0x6c, 0x09, 0x40, 0xc9, 0x79, 0x44, 0x3c, 0x64, 0x26, 0x13, 0x40
        /*0030*/ 	.byte	0xca, 0x01, 0xcf, 0x3a, 0x27, 0x51, 0x1a, 0x40, 0x30, 0xcc, 0x2d, 0xf3, 0xe1, 0x0c, 0x21, 0x40
        /*0040*/ 	.byte	0x0d, 0xb7, 0xfc, 0x82, 0x8e, 0x35, 0x25, 0x40
.L_8:


//--------------------- .text._Z27reduce_average_kernel_floatPKdPfi --------------------------
	.section	.text._Z27reduce_average_kernel_floatPKdPfi,"ax",@progbits
	.align	128
        .global         _Z27reduce_average_kernel_floatPKdPfi
        .type           _Z27reduce_average_kernel_floatPKdPfi,@function
        .size           _Z27reduce_average_kernel_floatPKdPfi,(.L_x_87 - _Z27reduce_average_kernel_floatPKdPfi)
        .other          _Z27reduce_average_kernel_floatPKdPfi,@"STO_CUDA_ENTRY STV_DEFAULT"
_Z27reduce_average_kernel_floatPKdPfi:
.text._Z27reduce_average_kernel_floatPKdPfi:
[----:B------:R-:W-:Y:S01]  /*0000*/  LDC R1, c[0x0][0x37c] ;  /* 0x0000df00ff017b82 */ /* 0x000fe20000000800 */
[----:B------:R-:W0:Y:S07]  /*0010*/  S2R R7, SR_TID.X ;  /* 0x0000000000077919 */ /* 0x000e2e0000002100 */
[----:B------:R-:W0:Y:S01]  /*0020*/  S2UR UR4, SR_CTAID.X ;  /* 0x00000000000479c3 */ /* 0x000e220000002500 */
[----:B------:R-:W1:Y:S01]  /*0030*/  LDCU UR5, c[0x0][0x390] ;  /* 0x00007200ff0577ac */ /* 0x000e620008000800 */
[----:B------:R-:W2:Y:S06]  /*0040*/  LDCU.64 UR6, c[0x0][0x358] ;  /* 0x00006b00ff0677ac */ /* 0x000eac0008000a00 */
[----:B------:R-:W0:Y:S02]  /*0050*/  LDC R4, c[0x0][0x360] ;  /* 0x0000d800ff047b82 */ /* 0x000e240000000800 */
[----:B0-----:R-:W-:-:S05]  /*0060*/  IMAD R5, R4, UR4, R7 ;  /* 0x0000000404057c24 */ /* 0x001fca000f8e0207 */
[----:B-1----:R-:W-:-:S13]  /*0070*/  ISETP.GE.U32.AND P1, PT, R5, UR5, PT ;  /* 0x0000000505007c0c */ /* 0x002fda000bf26070 */
[----:B------:R-:W0:Y:S02]  /*0080*/  @!P1 LDC.64 R2, c[0x0][0x380] ;  /* 0x0000e000ff029b82 */ /* 0x000e240000000a00 */
[----:B0-----:R-:W-:-:S06]  /*0090*/  @!P1 IMAD.WIDE.U32 R2, R5, 0x8, R2 ;  /* 0x0000000805029825 */ /* 0x001fcc00078e0002 */
[----:B--2---:R-:W2:Y:S01]  /*00a0*/  @!P1 LDG.E.64 R2, desc[UR6][R2.64] ;  /* 0x0000000602029981 */ /* 0x004ea2000c1e1b00 */
[----:B------:R-:W0:Y:S01]  /*00b0*/  S2UR UR5, SR_CgaCtaId ;  /* 0x00000000000579c3 */ /* 0x000e220000008800 */
[----:B------:R-:W-:Y:S01]  /*00c0*/  UMOV UR4, 0x400 ;  /* 0x0000040000047882 */ /* 0x000fe20000000000 */
[----:B------:R-:W-:Y:S02]  /*00d0*/  ISETP.GE.U32.AND P2, PT, R4, 0x2, PT ;  /* 0x000000020400780c */ /* 0x000fe40003f46070 */
[----:B------:R-:W-:Y:S01]  /*00e0*/  ISETP.NE.AND P0, PT, R7, RZ, PT ;  /* 0x000000ff0700720c */ /* 0x000fe20003f05270 */
[----:B0-----:R-:W-:-:S06]  /*00f0*/  ULEA UR4, UR5, UR4, 0x18 ;  /* 0x0000000405047291 */ /* 0x001fcc000f8ec0ff */
[----:B------:R-:W-:Y:S01]  /*0100*/  LEA R0, R7, UR4, 0x2 ;  /* 0x0000000407007c11 */ /* 0x000fe2000f8e10ff */
[----:B--2---:R-:W0:Y:S04]  /*0110*/  @!P1 F2F.F32.F64 R5, R2 ;  /* 0x0000000200059310 */ /* 0x004e280000301000 */
[----:B0-----:R0:W-:Y:S04]  /*0120*/  @!P1 STS [R0], R5 ;  /* 0x0000000500009388 */ /* 0x0011e80000000800 */
[----:B------:R0:W-:Y:S01]  /*0130*/  @P1 STS [R0], RZ ;  /* 0x000000ff00001388 */ /* 0x0001e20000000800 */
[----:B------:R-:W-:Y:S06]  /*0140*/  BAR.SYNC.DEFER_BLOCKING 0x0 ;  /* 0x0000000000007b1d */ /* 0x000fec0000010000 */
[----:B------:R-:W-:Y:S05]  /*0150*/  @!P2 BRA `(.L_x_0) ;  /* 0x00000000002ca947 */ /* 0x000fea0003800000 */
.L_x_1:
[----:B0-----:R-:W-:-:S04]  /*0160*/  SHF.R.U32.HI R5, RZ, 0x1, R4 ;  /* 0x00000001ff057819 */ /* 0x001fc80000011604 */
[----:B------:R-:W-:-:S13]  /*0170*/  ISETP.GE.U32.AND P1, PT, R7, R5, PT ;  /* 0x000000050700720c */ /* 0x000fda0003f26070 */
[----:B------:R-:W-:Y:S01]  /*0180*/  @!P1 IMAD R2, R5, 0x4, R0 ;  /* 0x0000000405029824 */ /* 0x000fe200078e0200 */
[----:B------:R-:W-:Y:S05]  /*0190*/  @!P1 LDS R3, [R0] ;  /* 0x0000000000039984 */ /* 0x000fea0000000800 */
[----:B------:R-:W0:Y:S02]  /*01a0*/  @!P1 LDS R2, [R2] ;  /* 0x0000000002029984 */ /* 0x000e240000000800 */
[----:B0-----:R-:W-:-:S05]  /*01b0*/  @!P1 FADD R3, R2, R3 ;  /* 0x0000000302039221 */ /* 0x001fca0000000000 */
[----:B------:R1:W-:Y:S01]  /*01c0*/  @!P1 STS [R0], R3 ;  /* 0x0000000300009388 */ /* 0x0003e20000000800 */
[----:B------:R-:W-:Y:S01]  /*01d0*/  BAR.SYNC.DEFER_BLOCKING 0x0 ;  /* 0x0000000000007b1d */ /* 0x000fe20000010000 */
[----:B------:R-:W-:Y:S01]  /*01e0*/  ISETP.GT.U32.AND P1, PT, R4, 0x3, PT ;  /* 0x000000030400780c */ /* 0x000fe20003f24070 */
[----:B------:R-:W-:-:S12]  /*01f0*/  IMAD.MOV.U32 R4, RZ, RZ, R5 ;  /* 0x000000ffff047224 */ /* 0x000fd800078e0005 */
[----:B-1----:R-:W-:Y:S05]  /*0200*/  @P1 BRA `(.L_x_1) ;  /* 0xfffffffc00d41947 */ /* 0x002fea000383ffff */
.L_x_0:
[----:B------:R-:W-:Y:S05]  /*0210*/  @P0 EXIT ;  /* 0x000000000000094d */ /* 0x000fea0003800000 */
[----:B------:R-:W1:Y:S01]  /*0220*/  S2UR UR5, SR_CgaCtaId ;  /* 0x00000000000579c3 */ /* 0x000e620000008800 */
[----:B------:R-:W-:-:S07]  /*0230*/  UMOV UR4, 0x400 ;  /* 0x0000040000047882 */ /* 0x000fce0000000000 */
[----:B------:R-:W2:Y:S01]  /*0240*/  LDC.64 R2, c[0x0][0x388] ;  /* 0x0000e200ff027b82 */ /* 0x000ea20000000a00 */
[----:B-1----:R-:W-:-:S09]  /*0250*/  ULEA UR4, UR5, UR4, 0x18 ;  /* 0x0000000405047291 */ /* 0x002fd2000f8ec0ff */
[----:B0-----:R-:W2:Y:S04]  /*0260*/  LDS R5, [UR4] ;  /* 0x00000004ff057984 */ /* 0x001ea80008000800 */
[----:B--2---:R-:W-:Y:S01]  /*0270*/  REDG.E.ADD.F32.FTZ.RN.STRONG.GPU desc[UR6][R2.64], R5 ;  /* 0x00000005020079a6 */ /* 0x004fe2000c12f306 */
[----:B------:R-:W-:Y:S05]  /*0280*/  EXIT ;  /* 0x000000000000794d */ /* 0x000fea0003800000 */
.L_x_2:
[----:B------:R-:W-:-:S00]  /*0290*/  BRA `(.L_x_2) ;  /* 0xfffffffc00fc7947 */ /* 0x000fc0000383ffff */
[----:B------:R-:W-:-:S00]  /*02a0*/  NOP ;  /* 0x0000000000007918 */ /* 0x000fc00000000000 */
        /* <DEDUP_REMOVED lines=13> */
.L_x_87:


//--------------------- .text._Z23asian_put_payoff_kernelPKdPdiid --------------------------
	.section	.text._Z23asian_put_payoff_kernelPKdPdiid,"ax",@progbits
	.align	128
        .global         _Z23asian_put_payoff_kernelPKdPdiid
        .type           _Z23asian_put_payoff_kernelPKdPdiid,@function
        .size           _Z23asian_put_payoff_kernelPKdPdiid,(.L_x_83 - _Z23asian_put_payoff_kernelPKdPdiid)
        .other          _Z23asian_put_payoff_kernelPKdPdiid,@"STO_CUDA_ENTRY STV_DEFAULT"
_Z23asian_put_payoff_kernelPKdPdiid:
.text._Z23asian_put_payoff_kernelPKdPdiid:
[----:B------:R-:W-:Y:S01]  /*0000*/  LDC R1, c[0x0][0x37c] ;  /* 0x0000df00ff017b82 */ /* 0x000fe20000000800 */
[----:B------:R-:W0:Y:S07]  /*0010*/  S2R R3, SR_TID.X ;  /* 0x0000000000037919 */ /* 0x000e2e0000002100 */
[----:B------:R-:W0:Y:S08]  /*0020*/  S2UR UR4, SR_CTAID.X ;  /* 0x00000000000479c3 */ /* 0x000e300000002500 */
[----:B------:R-:W0:Y:S08]  /*0030*/  LDC R0, c[0x0][0x360] ;  /* 0x0000d800ff007b82 */ /* 0x000e300000000800 */
[----:B------:R-:W1:Y:S01]  /*0040*/  LDC R25, c[0x0][0x390] ;  /* 0x0000e400ff197b82 */ /* 0x000e620000000800 */
[----:B0-----:R-:W-:-:S05]  /*0050*/  IMAD R0, R0, UR4, R3 ;  /* 0x0000000400007c24 */ /* 0x001fca000f8e0203 */
[----:B-1----:R-:W-:-:S13]  /*0060*/  ISETP.GE.AND P0, PT, R0, R25, PT ;  /* 0x000000190000720c */ /* 0x002fda0003f06270 */
[----:B------:R-:W-:Y:S05]  /*0070*/  @P0 EXIT ;  /* 0x000000000000094d */ /* 0x000fea0003800000 */
[----:B------:R-:W0:Y:S01]  /*0080*/  LDCU UR4, c[0x0][0x394] ;  /* 0x00007280ff0477ac */ /* 0x000e220008000800 */
[----:B------:R-:W-:Y:S01]  /*0090*/  CS2R R10, SRZ ;  /* 0x00000000000a7805 */ /* 0x000fe2000001ff00 */
[----:B------:R-:W1:Y:S01]  /*00a0*/  LDCU.64 UR8, c[0x0][0x358] ;  /* 0x00006b00ff0877ac */ /* 0x000e620008000a00 */
[----:B0-----:R-:W-:Y:S02]  /*00b0*/  UISETP.GE.AND UP0, UPT, UR4, URZ, UPT ;  /* 0x000000ff0400728c */ /* 0x001fe4000bf06270 */
[----:B------:R-:W-:-:S07]  /*00c0*/  UIADD3 UR6, UPT, UPT, UR4, 0x1, URZ ;  /* 0x0000000104067890 */ /* 0x000fce000fffe0ff */
[----:B-1----:R-:W-:Y:S05]  /*00d0*/  BRA.U !UP0, `(.L_x_3) ;  /* 0x0000000508f87547 */ /* 0x002fea000b800000 */
[----:B------:R-:W-:Y:S01]  /*00e0*/  UISETP.GE.U32.AND UP1, UPT, UR4, 0xf, UPT ;  /* 0x0000000f0400788c */ /* 0x000fe2000bf26070 */
[----:B------:R-:W-:Y:S01]  /*00f0*/  CS2R R10, SRZ ;  /* 0x00000000000a7805 */ /* 0x000fe2000001ff00 */
[----:B------:R-:W-:Y:S01]  /*0100*/  ULOP3.LUT UR5, UR6, 0xf, URZ, 0xc0, !UPT ;  /* 0x0000000f06057892 */ /* 0x000fe2000f8ec0ff */
[----:B------:R-:W-:-:S03]  /*0110*/  UMOV UR4, URZ ;  /* 0x000000ff00047c82 */ /* 0x000fc60008000000 */
[----:B------:R-:W-:-:S03]  /*0120*/  UISETP.NE.AND UP0, UPT, UR5, URZ, UPT ;  /* 0x000000ff0500728c */ /* 0x000fc6000bf05270 */
[----:B------:R-:W-:Y:S08]  /*0130*/  BRA.U !UP1, `(.L_x_4) ;  /* 0x0000000109e47547 */ /* 0x000ff0000b800000 */
[----:B------:R-:W-:Y:S01]  /*0140*/  ULOP3.LUT UR4, UR6, 0xfffffff0, URZ, 0xc0, !UPT ;  /* 0xfffffff006047892 */ /* 0x000fe2000f8ec0ff */
[----:B------:R-:W-:Y:S01]  /*0150*/  IMAD.MOV.U32 R24, RZ, RZ, R0 ;  /* 0x000000ffff187224 */ /* 0x000fe200078e0000 */
[----:B------:R-:W-:Y:S02]  /*0160*/  CS2R R10, SRZ ;  /* 0x00000000000a7805 */ /* 0x000fe4000001ff00 */
[----:B------:R-:W-:-:S12]  /*0170*/  UIADD3 UR7, UPT, UPT, -UR4, URZ, URZ ;  /* 0x000000ff04077290 */ /* 0x000fd8000fffe1ff */
.L_x_5:
[----:B------:R-:W0:Y:S02]  /*0180*/  LDC.64 R2, c[0x0][0x380] ;  /* 0x0000e000ff027b82 */ /* 0x000e240000000a00 */
[----:B0-----:R-:W-:-:S05]  /*0190*/  IMAD.WIDE R2, R24, 0x8, R2 ;  /* 0x0000000818027825 */ /* 0x001fca00078e0202 */
[----:B------:R-:W2:Y:S01]  /*01a0*/  LDG.E.64 R12, desc[UR8][R2.64] ;  /* 0x00000008020c7981 */ /* 0x000ea2000c1e1b00 */
[----:B------:R-:W-:-:S05]  /*01b0*/  IMAD.WIDE R14, R25, 0x8, R2 ;  /* 0x00000008190e7825 */ /* 0x000fca00078e0202 */
[----:B------:R-:W3:Y:S01]  /*01c0*/  LDG.E.64 R8, desc[UR8][R14.64] ;  /* 0x000000080e087981 */ /* 0x000ee2000c1e1b00 */
[----:B------:R-:W-:-:S05]  /*01d0*/  IMAD.WIDE R22, R25, 0x8, R14 ;  /* 0x0000000819167825 */ /* 0x000fca00078e020e */
[----:B------:R-:W4:Y:S01]  /*01e0*/  LDG.E.64 R18, desc[UR8][R22.64] ;  /* 0x0000000816127981 */ /* 0x000f22000c1e1b00 */
[----:B------:R-:W-:-:S05]  /*01f0*/  IMAD.WIDE R26, R25, 0x8, R22 ;  /* 0x00000008191a7825 */ /* 0x000fca00078e0216 */
[----:B------:R0:W5:Y:S02]  /*0200*/  LDG.E.64 R20, desc[UR8][R26.64] ;  /* 0x000000081a147981 */ /* 0x000164000c1e1b00 */
[----:B0-----:R-:W-:-:S05]  /*0210*/  IMAD.WIDE R26, R25, 0x8, R26 ;  /* 0x00000008191a7825 */ /* 0x001fca00078e021a */
[----:B------:R-:W5:Y:S01]  /*0220*/  LDG.E.64 R6, desc[UR8][R26.64] ;  /* 0x000000081a067981 */ /* 0x000f62000c1e1b00 */
[----:B------:R-:W-:-:S05]  /*0230*/  IMAD.WIDE R16, R25, 0x8, R26 ;  /* 0x0000000819107825 */ /* 0x000fca00078e021a */
[----:B------:R-:W5:Y:S01]  /*0240*/  LDG.E.64 R4, desc[UR8][R16.64] ;  /* 0x0000000810047981 */ /* 0x000f62000c1e1b00 */
[----:B------:R-:W-:-:S05]  /*0250*/  IMAD.WIDE R22, R25, 0x8, R16 ;  /* 0x0000000819167825 */ /* 0x000fca00078e0210 */
[----:B------:R-:W5:Y:S01]  /*0260*/  LDG.E.64 R2, desc[UR8][R22.64] ;  /* 0x0000000816027981 */ /* 0x000f62000c1e1b00 */
[----:B------:R-:W-:-:S05]  /*0270*/  IMAD.WIDE R14, R25, 0x8, R22 ;  /* 0x00000008190e7825 */ /* 0x000fca00078e0216 */
[----:B------:R-:W5:Y:S01]  /*0280*/  LDG.E.64 R16, desc[UR8][R14.64] ;  /* 0x000000080e107981 */ /* 0x000f62000c1e1b00 */
[----:B------:R-:W-:-:S05]  /*0290*/  IMAD.WIDE R28, R25, 0x8, R14 ;  /* 0x00000008191c7825 */ /* 0x000fca00078e020e */
[----:B------:R0:W5:Y:S02]  /*02a0*/  LDG.E.64 R14, desc[UR8][R28.64] ;  /* 0x000000081c0e7981 */ /* 0x000164000c1e1b00 */
[----:B0-----:R-:W-:Y:S01]  /*02b0*/  IMAD.WIDE R28, R25, 0x8, R28 ;  /* 0x00000008191c7825 */ /* 0x001fe200078e021c */
[----:B--2---:R-:W-:-:S04]  /*02c0*/  DADD R10, R12, R10 ;  /* 0x000000000c0a7229 */ /* 0x004fc8000000000a */
[----:B------:R0:W2:Y:S04]  /*02d0*/  LDG.E.64 R12, desc[UR8][R28.64] ;  /* 0x000000081c0c7981 */ /* 0x0000a8000c1e1b00 */
[----:B---3--:R-:W-:Y:S01]  /*02e0*/  DADD R8, R10, R8 ;  /* 0x000000000a087229 */ /* 0x008fe20000000008 */
[----:B0-----:R-:W-:-:S05]  /*02f0*/  IMAD.WIDE R28, R25, 0x8, R28 ;  /* 0x00000008191c7825 */ /* 0x001fca00078e021c */
[----:B------:R-:W3:Y:S01]  /*0300*/  LDG.E.64 R10, desc[UR8][R28.64] ;  /* 0x000000081c0a7981 */ /* 0x000ee2000c1e1b00 */
[----:B------:R-:W-:Y:S01]  /*0310*/  IMAD.WIDE R22, R25, 0x8, R28 ;  /* 0x0000000819167825 */ /* 0x000fe200078e021c */
[----:B----4-:R-:W-:-:S04]  /*0320*/  DADD R18, R8, R18 ;  /* 0x0000000008127229 */ /* 0x010fc80000000012 */
[----:B------:R-:W4:Y:S01]  /*0330*/  LDG.E.64 R8, desc[UR8][R22.64] ;  /* 0x0000000816087981 */ /* 0x000f22000c1e1b00 */
[----:B------:R-:W-:-:S03]  /*0340*/  IMAD.WIDE R26, R25, 0x8, R22 ;  /* 0x00000008191a7825 */ /* 0x000fc600078e0216 */
[----:B-----5:R-:W-:Y:S02]  /*0350*/  DADD R20, R18, R20 ;  /* 0x0000000012147229 */ /* 0x020fe40000000014 */
[----:B------:R0:W5:Y:S06]  /*0360*/  LDG.E.64 R18, desc[UR8][R26.64] ;  /* 0x000000081a127981 */ /* 0x00016c000c1e1b00 */
[----:B------:R-:W-:Y:S01]  /*0370*/  DADD R20, R20, R6 ;  /* 0x0000000014147229 */ /* 0x000fe20000000006 */
[----:B0-----:R-:W-:-:S05]  /*0380*/  IMAD.WIDE R26, R25, 0x8, R26 ;  /* 0x00000008191a7825 */ /* 0x001fca00078e021a */
[----:B------:R-:W5:Y:S01]  /*0390*/  LDG.E.64 R6, desc[UR8][R26.64] ;  /* 0x000000081a067981 */ /* 0x000f62000c1e1b00 */
[----:B------:R-:W-:Y:S01]  /*03a0*/  IMAD.WIDE R22, R25, 0x8, R26 ;  /* 0x0000000819167825 */ /* 0x000fe200078e021a */
[----:B------:R-:W-:-:S04]  /*03b0*/  DADD R20, R20, R4 ;  /* 0x0000000014147229 */ /* 0x000fc80000000004 */
[----:B------:R-:W5:Y:S01]  /*03c0*/  LDG.E.64 R4, desc[UR8][R22.64] ;  /* 0x0000000816047981 */ /* 0x000f62000c1e1b00 */
[----:B------:R-:W-:-:S06]  /*03d0*/  IMAD.WIDE R28, R25, 0x8, R22 ;  /* 0x00000008191c7825 */ /* 0x000fcc00078e0216 */
[----:B------:R-:W5:Y:S01]  /*03e0*/  LDG.E.64 R28, desc[UR8][R28.64] ;  /* 0x000000081c1c7981 */ /* 0x000f62000c1e1b00 */
[----:B------:R-:W-:Y:S01]  /*03f0*/  DADD R2, R20, R2 ;  /* 0x0000000014027229 */ /* 0x000fe20000000002 */
[----:B------:R-:W-:Y:S01]  /*0400*/  UIADD3 UR7, UPT, UPT, UR7, 0x10, URZ ;  /* 0x0000001007077890 */ /* 0x000fe2000fffe0ff */
[----:B------:R-:W-:-:S03]  /*0410*/  IMAD R24, R25, 0x10, R24 ;  /* 0x0000001019187824 */ /* 0x000fc600078e0218 */
[----:B------:R-:W-:-:S03]  /*0420*/  UISETP.NE.AND UP1, UPT, UR7, URZ, UPT ;  /* 0x000000ff0700728c */ /* 0x000fc6000bf25270 */
[----:B------:R-:W-:-:S08]  /*0430*/  DADD R2, R2, R16 ;  /* 0x0000000002027229 */ /* 0x000fd00000000010 */
[----:B------:R-:W-:-:S08]  /*0440*/  DADD R2, R2, R14 ;  /* 0x0000000002027229 */ /* 0x000fd0000000000e */
[----:B--2---:R-:W-:-:S08]  /*0450*/  DADD R2, R2, R12 ;  /* 0x0000000002027229 */ /* 0x004fd0000000000c */
[----:B---3--:R-:W-:-:S08]  /*0460*/  DADD R2, R2, R10 ;  /* 0x0000000002027229 */ /* 0x008fd0000000000a */
[----:B----4-:R-:W-:-:S08]  /*0470*/  DADD R2, R2, R8 ;  /* 0x0000000002027229 */ /* 0x010fd00000000008 */
[----:B-----5:R-:W-:-:S08]  /*0480*/  DADD R2, R2, R18 ;  /* 0x0000000002027229 */ /* 0x020fd00000000012 */
[----:B------:R-:W-:-:S08]  /*0490*/  DADD R2, R2, R6 ;  /* 0x0000000002027229 */ /* 0x000fd00000000006 */
[----:B------:R-:W-:-:S08]  /*04a0*/  DADD R2, R2, R4 ;  /* 0x0000000002027229 */ /* 0x000fd00000000004 */
[----:B------:R-:W-:Y:S01]  /*04b0*/  DADD R10, R2, R28 ;  /* 0x00000000020a7229 */ /* 0x000fe2000000001c */
[----:B------:R-:W-:Y:S10]  /*04c0*/  BRA.U UP1, `(.L_x_5) ;  /* 0xfffffffd012c7547 */ /* 0x000ff4000b83ffff */
.L_x_4:
[----:B------:R-:W-:Y:S05]  /*04d0*/  BRA.U !UP0, `(.L_x_3) ;  /* 0x0000000108f87547 */ /* 0x000fea000b800000 */
[----:B------:R-:W-:Y:S02]  /*04e0*/  UISETP.GE.U32.AND UP0, UPT, UR5, 0x8, UPT ;  /* 0x000000080500788c */ /* 0x000fe4000bf06070 */
[----:B------:R-:W-:-:S04]  /*04f0*/  ULOP3.LUT UR7, UR6, 0x7, URZ, 0xc0, !UPT ;  /* 0x0000000706077892 */ /* 0x000fc8000f8ec0ff */
[----:B------:R-:W-:-:S03]  /*0500*/  UISETP.NE.AND UP1, UPT, UR7, URZ, UPT ;  /* 0x000000ff0700728c */ /* 0x000fc6000bf25270 */
[----:B------:R-:W-:Y:S08]  /*0510*/  BRA.U !UP0, `(.L_x_6) ;  /* 0x00000001086c7547 */ /* 0x000ff0000b800000 */
[----:B------:R-:W0:Y:S01]  /*0520*/  LDC.64 R12, c[0x0][0x380] ;  /* 0x0000e000ff0c7b82 */ /* 0x000e220000000a00 */
[----:B------:R-:W-:-:S04]  /*0530*/  IMAD R3, R25, UR4, R0 ;  /* 0x0000000419037c24 */ /* 0x000fc8000f8e0200 */
[----:B0-----:R-:W-:-:S05]  /*0540*/  IMAD.WIDE R12, R3, 0x8, R12 ;  /* 0x00000008030c7825 */ /* 0x001fca00078e020c */
[----:B------:R-:W2:Y:S01]  /*0550*/  LDG.E.64 R2, desc[UR8][R12.64] ;  /* 0x000000080c027981 */ /* 0x000ea2000c1e1b00 */
[----:B------:R-:W-:-:S05]  /*0560*/  IMAD.WIDE R20, R25, 0x8, R12 ;  /* 0x0000000819147825 */ /* 0x000fca00078e020c */
[----:B------:R-:W3:Y:S01]  /*0570*/  LDG.E.64 R4, desc[UR8][R20.64] ;  /* 0x0000000814047981 */ /* 0x000ee2000c1e1b00 */
[----:B------:R-:W-:-:S05]  /*0580*/  IMAD.WIDE R22, R25, 0x8, R20 ;  /* 0x0000000819167825 */ /* 0x000fca00078e0214 */
[----:B------:R-:W4:Y:S01]  /*0590*/  LDG.E.64 R6, desc[UR8][R22.64] ;  /* 0x0000000816067981 */ /* 0x000f22000c1e1b00 */
[----:B------:R-:W-:-:S05]  /*05a0*/  IMAD.WIDE R26, R25, 0x8, R22 ;  /* 0x00000008191a7825 */ /* 0x000fca00078e0216 */
[----:B------:R-:W5:Y:S01]  /*05b0*/  LDG.E.64 R8, desc[UR8][R26.64] ;  /* 0x000000081a087981 */ /* 0x000f62000c1e1b00 */
        /* <DEDUP_REMOVED lines=8> */
[----:B------:R-:W-:Y:S01]  /*0640*/  UIADD3 UR4, UPT, UPT, UR4, 0x8, URZ ;  /* 0x0000000804047890 */ /* 0x000fe2000fffe0ff */
[----:B--2---:R-:W-:-:S08]  /*0650*/  DADD R2, R10, R2 ;  /* 0x000000000a027229 */ /* 0x004fd00000000002 */
[----:B---3--:R-:W-:-:S08]  /*0660*/  DADD R2, R2, R4 ;  /* 0x0000000002027229 */ /* 0x008fd00000000004 */
[----:B----4-:R-:W-:-:S08]  /*0670*/  DADD R2, R2, R6 ;  /* 0x0000000002027229 */ /* 0x010fd00000000006 */
[----:B-----5:R-:W-:-:S08]  /*0680*/  DADD R2, R2, R8 ;  /* 0x0000000002027229 */ /* 0x020fd00000000008 */
[----:B------:R-:W-:-:S08]  /*0690*/  DADD R2, R2, R18 ;  /* 0x0000000002027229 */ /* 0x000fd00000000012 */
[----:B------:R-:W-:-:S08]  /*06a0*/  DADD R2, R2, R16 ;  /* 0x0000000002027229 */ /* 0x000fd00000000010 */
[----:B------:R-:W-:-:S08]  /*06b0*/  DADD R2, R2, R14 ;  /* 0x0000000002027229 */ /* 0x000fd0000000000e */
[----:B------:R-:W-:-:S11]  /*06c0*/  DADD R10, R2, R12 ;  /* 0x00000000020a7229 */ /* 0x000fd6000000000c */
.L_x_6:
        /* <DEDUP_REMOVED lines=13> */
[----:B------:R-:W-:-:S06]  /*07a0*/  IMAD.WIDE R16, R25, 0x8, R12 ;  /* 0x0000000819107825 */ /* 0x000fcc00078e020c */
[----:B------:R-:W5:Y:S01]  /*07b0*/  LDG.E.64 R16, desc[UR8][R16.64] ;  /* 0x0000000810107981 */ /* 0x000f62000c1e1b00 */
[----:B------:R-:W-:Y:S01]  /*07c0*/  UIADD3 UR4, UPT, UPT, UR4, 0x4, URZ ;  /* 0x0000000404047890 */ /* 0x000fe2000fffe0ff */
[----:B--2---:R-:W-:-:S08]  /*07d0*/  DADD R4, R10, R4 ;  /* 0x000000000a047229 */ /* 0x004fd00000000004 */
[----:B---3--:R-:W-:-:S08]  /*07e0*/  DADD R4, R4, R8 ;  /* 0x0000000004047229 */ /* 0x008fd00000000008 */
[----:B----4-:R-:W-:-:S08]  /*07f0*/  DADD R4, R4, R14 ;  /* 0x0000000004047229 */ /* 0x010fd0000000000e */
[----:B-----5:R-:W-:-:S11]  /*0800*/  DADD R10, R4, R16 ;  /* 0x00000000040a7229 */ /* 0x020fd60000000010 */
.L_x_7:
[----:B------:R-:W-:Y:S05]  /*0810*/  BRA.U !UP1, `(.L_x_3) ;  /* 0x0000000109287547 */ /* 0x000fea000b800000 */
[----:B------:R-:W0:Y:S01]  /*0820*/  LDC.64 R4, c[0x0][0x380] ;  /* 0x0000e000ff047b82 */ /* 0x000e220000000a00 */
[----:B------:R-:W-:Y:S01]  /*0830*/  IMAD R6, R25, UR4, R0 ;  /* 0x0000000419067c24 */ /* 0x000fe2000f8e0200 */
[----:B------:R-:W-:-:S12]  /*0840*/  UIADD3 UR5, UPT, UPT, -UR5, URZ, URZ ;  /* 0x000000ff05057290 */ /* 0x000fd8000fffe1ff */
.L_x_8:
[----:B0-----:R-:W-:-:S06]  /*0850*/  IMAD.WIDE R2, R6, 0x8, R4 ;  /* 0x0000000806027825 */ /* 0x001fcc00078e0204 */
[----:B------:R-:W2:Y:S01]  /*0860*/  LDG.E.64 R2, desc[UR8][R2.64] ;  /* 0x0000000802027981 */ /* 0x000ea2000c1e1b00 */
[----:B------:R-:W-:Y:S01]  /*0870*/  UIADD3 UR5, UPT, UPT, UR5, 0x1, URZ ;  /* 0x0000000105057890 */ /* 0x000fe2000fffe0ff */
[----:B------:R-:W-:-:S03]  /*0880*/  IMAD.IADD R6, R6, 0x1, R25 ;  /* 0x0000000106067824 */ /* 0x000fc600078e0219 */
[----:B------:R-:W-:Y:S01]  /*0890*/  UISETP.NE.AND UP0, UPT, UR5, URZ, UPT ;  /* 0x000000ff0500728c */ /* 0x000fe2000bf05270 */
[----:B--2---:R-:W-:-:S08]  /*08a0*/  DADD R10, R2, R10 ;  /* 0x00000000020a7229 */ /* 0x004fd0000000000a */
[----:B------:R-:W-:Y:S05]  /*08b0*/  BRA.U UP0, `(.L_x_8) ;  /* 0xfffffffd00e47547 */ /* 0x000fea000b83ffff */
.L_x_3:
[----:B------:R-:W0:Y:S01]  /*08c0*/  I2F.F64 R6, UR6 ;  /* 0x0000000600067d12 */ /* 0x000e220008201c00 */
[----:B------:R-:W-:Y:S01]  /*08d0*/  MOV R2, 0x1 ;  /* 0x0000000100027802 */ /* 0x000fe20000000f00 */
[----:B------:R-:W-:Y:S01]  /*08e0*/  BSSY.RECONVERGENT B0, `(.L_x_9) ;  /* 0x0000012000007945 */ /* 0x000fe20003800200 */
[----:B------:R-:W-:-:S05]  /*08f0*/  FSETP.GEU.AND P1, PT, |R11|, 6.5827683646048100446e-37, PT ;  /* 0x036000000b00780b */ /* 0x000fca0003f2e200 */
[----:B0-----:R-:W0:Y:S02]  /*0900*/  MUFU.RCP64H R3, R7 ;  /* 0x0000000700037308 */ /* 0x001e240000001800 */
[----:B0-----:R-:W-:-:S08]  /*0910*/  DFMA R4, -R6, R2, 1 ;  /* 0x3ff000000604742b */ /* 0x001fd00000000102 */
[----:B------:R-:W-:-:S08]  /*0920*/  DFMA R4, R4, R4, R4 ;  /* 0x000000040404722b */ /* 0x000fd00000000004 */
[----:B------:R-:W-:-:S08]  /*0930*/  DFMA R4, R2, R4, R2 ;  /* 0x000000040204722b */ /* 0x000fd00000000002 */
[----:B------:R-:W-:-:S08]  /*0940*/  DFMA R2, -R6, R4, 1 ;  /* 0x3ff000000602742b */ /* 0x000fd00000000104 */
[----:B------:R-:W-:-:S08]  /*0950*/  DFMA R2, R4, R2, R4 ;  /* 0x000000020402722b */ /* 0x000fd00000000004 */
[----:B------:R-:W-:-:S08]  /*0960*/  DMUL R4, R2, R10 ;  /* 0x0000000a02047228 */ /* 0x000fd00000000000 */
[----:B------:R-:W-:-:S08]  /*0970*/  DFMA R8, -R6, R4, R10 ;  /* 0x000000040608722b */ /* 0x000fd0000000010a */
[----:B------:R-:W-:-:S10]  /*0980*/  DFMA R2, R2, R8, R4 ;  /* 0x000000080202722b */ /* 0x000fd40000000004 */
[----:B------:R-:W-:-:S05]  /*0990*/  FFMA R4, RZ, R7, R3 ;  /* 0x00000007ff047223 */ /* 0x000fca0000000003 */
[----:B------:R-:W-:-:S13]  /*09a0*/  FSETP.GT.AND P0, PT, |R4|, 1.469367938527859385e-39, PT ;  /* 0x001000000400780b */ /* 0x000fda0003f04200 */
[----:B------:R-:W-:Y:S05]  /*09b0*/  @P0 BRA P1, `(.L_x_10) ;  /* 0x0000000000100947 */ /* 0x000fea0000800000 */
[----:B------:R-:W-:Y:S01]  /*09c0*/  IMAD.MOV.U32 R4, RZ, RZ, R10 ;  /* 0x000000ffff047224 */ /* 0x000fe200078e000a */
[----:B------:R-:W-:Y:S01]  /*09d0*/  MOV R10, 0xa00 ;  /* 0x00000a00000a7802 */ /* 0x000fe20000000f00 */
[----:B------:R-:W-:-:S07]  /*09e0*/  IMAD.MOV.U32 R5, RZ, RZ, R11 ;  /* 0x000000ffff057224 */ /* 0x000fce00078e000b */
[----:B------:R-:W-:Y:S05]  /*09f0*/  CALL.REL.NOINC `($__internal_0_$__cuda_sm20_div_rn_f64_full) ;  /* 0x0000000000407944 */ /* 0x000fea0003c00000 */
.L_x_10:
[----:B------:R-:W-:Y:S05]  /*0a00*/  BSYNC.RECONVERGENT B0 ;  /* 0x0000000000007941 */ /* 0x000fea0003800200 */
.L_x_9:
[----:B------:R-:W0:Y:S01]  /*0a10*/  LDCU.64 UR4, c[0x0][0x398] ;  /* 0x00007300ff0477ac */ /* 0x000e220008000a00 */
[----:B------:R-:W1:Y:S01]  /*0a20*/  LDC.64 R4, c[0x0][0x388] ;  /* 0x0000e200ff047b82 */ /* 0x000e620000000a00 */
[----:B------:R-:W-:Y:S01]  /*0a30*/  MOV R6, RZ ;  /* 0x000000ff00067202 */ /* 0x000fe20000000f00 */
[----:B0-----:R-:W-:Y:S01]  /*0a40*/  DADD R2, -R2, UR4 ;  /* 0x0000000402027e29 */ /* 0x001fe20008000100 */
[----:B-1----:R-:W-:-:S07]  /*0a50*/  IMAD.WIDE R4, R0, 0x8, R4 ;  /* 0x0000000800047825 */ /* 0x002fce00078e0204 */
[----:B------:R-:W-:Y:S02]  /*0a60*/  DSETP.MAX.AND P0, P1, RZ, R2, PT ;  /* 0x00000002ff00722a */ /* 0x000fe4000390f000 */
[----:B------:R-:W-:Y:S02]  /*0a70*/  IMAD.MOV.U32 R9, RZ, RZ, R3 ;  /* 0x000000ffff097224 */ /* 0x000fe400078e0003 */
[----:B------:R-:W-:Y:S02]  /*0a80*/  IMAD.MOV.U32 R7, RZ, RZ, R2 ;  /* 0x000000ffff077224 */ /* 0x000fe400078e0002 */
[----:B------:R-:W-:Y:S01]  /*0a90*/  HFMA2 R2, -RZ, RZ, 0, 0 ;  /* 0x00000000ff027431 */ /* 0x000fe200000001ff */
[----:B------:R-:W-:-:S07]  /*0aa0*/  FSEL R11, R6, R9, P0 ;  /* 0x00000009060b7208 */ /* 0x000fce0000000000 */
[----:B------:R-:W-:Y:S02]  /*0ab0*/  @P1 LOP3.LUT R11, R9, 0x80000, RZ, 0xfc, !PT ;  /* 0x00080000090b1812 */ /* 0x000fe400078efcff */
[----:B------:R-:W-:-:S03]  /*0ac0*/  SEL R2, R2, R7, P0 ;  /* 0x0000000702027207 */ /* 0x000fc60000000000 */
[----:B------:R-:W-:-:S05]  /*0ad0*/  IMAD.MOV.U32 R3, RZ, RZ, R11 ;  /* 0x000000ffff037224 */ /* 0x000fca00078e000b */
[----:B------:R-:W-:Y:S01]  /*0ae0*/  STG.E.64 desc[UR8][R4.64], R2 ;  /* 0x0000000204007986 */ /* 0x000fe2000c101b08 */
[----:B------:R-:W-:Y:S05]  /*0af0*/  EXIT ;  /* 0x000000000000794d */ /* 0x000fea0003800000 */
        .weak           $__internal_0_$__cuda_sm20_div_rn_f64_full
        .type           $__internal_0_$__cuda_sm20_div_rn_f64_full,@function
        .size           $__internal_0_$__cuda_sm20_div_rn_f64_full,(.L_x_83 - $__internal_0_$__cuda_sm20_div_rn_f64_full)
$__internal_0_$__cuda_sm20_div_rn_f64_full:
[C---:B------:R-:W-:Y:S01]  /*0b00*/  FSETP.GEU.AND P0, PT, |R7|.reuse, 1.469367938527859385e-39, PT ;  /* 0x001000000700780b */ /* 0x040fe20003f0e200 */
[----:B------:R-:W-:Y:S01]  /*0b10*/  BSSY.RECONVERGENT B1, `(.L_x_11) ;  /* 0x0000057000017945 */ /* 0x000fe20003800200 */
[----:B------:R-:W-:Y:S02]  /*0b20*/  LOP3.LUT R2, R7, 0x800fffff, RZ, 0xc0, !PT ;  /* 0x800fffff07027812 */ /* 0x000fe400078ec0ff */
[C---:B------:R-:W-:Y:S02]  /*0b30*/  FSETP.GEU.AND P2, PT, |R5|.reuse, 1.469367938527859385e-39, PT ;  /* 0x001000000500780b */ /* 0x040fe40003f4e200 */
[----:B------:R-:W-:Y:S01]  /*0b40*/  LOP3.LUT R3, R2, 0x3ff00000, RZ, 0xfc, !PT ;  /* 0x3ff0000002037812 */ /* 0x000fe200078efcff */
[----:B------:R-:W-:Y:S01]  /*0b50*/  IMAD.MOV.U32 R2, RZ, RZ, R6 ;  /* 0x000000ffff027224 */ /* 0x000fe200078e0006 */
[----:B------:R-:W-:Y:S02]  /*0b60*/  MOV R16, 0x1 ;  /* 0x0000000100107802 */ /* 0x000fe40000000f00 */
[----:B------:R-:W-:-:S02]  /*0b70*/  LOP3.LUT R11, R5, 0x7ff00000, RZ, 0xc0, !PT ;  /* 0x7ff00000050b7812 */ /* 0x000fc400078ec0ff */
[----:B------:R-:W-:Y:S01]  /*0b80*/  LOP3.LUT R14, R7, 0x7ff00000, RZ, 0xc0, !PT ;  /* 0x7ff00000070e7812 */ /* 0x000fe200078ec0ff */
[----:B------:R-:W-:-:S03]  /*0b90*/  @!P0 DMUL R2, R6, 8.98846567431157953865e+307 ;  /* 0x7fe0000006028828 */ /* 0x000fc60000000000 */
[----:B------:R-:W-:Y:S02]  /*0ba0*/  ISETP.GE.U32.AND P1, PT, R11, R14, PT ;  /* 0x0000000e0b00720c */ /* 0x000fe40003f26070 */
[----:B------:R-:W-:Y:S01]  /*0bb0*/  @!P2 LOP3.LUT R12, R7, 0x7ff00000, RZ, 0xc0, !PT ;  /* 0x7ff00000070ca812 */ /* 0x000fe200078ec0ff */
[----:B------:R-:W0:Y:S01]  /*0bc0*/  MUFU.RCP64H R17, R3 ;  /* 0x0000000300117308 */ /* 0x000e220000001800 */
[----:B------:R-:W-:Y:S02]  /*0bd0*/  @!P2 MOV R18, RZ ;  /* 0x000000ff0012a202 */ /* 0x000fe40000000f00 */
[----:B------:R-:W-:Y:S01]  /*0be0*/  @!P2 ISETP.GE.U32.AND P3, PT, R11, R12, PT ;  /* 0x0000000c0b00a20c */ /* 0x000fe20003f66070 */
[----:B------:R-:W-:-:S05]  /*0bf0*/  IMAD.MOV.U32 R12, RZ, RZ, 0x1ca00000 ;  /* 0x1ca00000ff0c7424 */ /* 0x000fca00078e00ff */
[----:B------:R-:W-:-:S04]  /*0c00*/  @!P2 SEL R13, R12, 0x63400000, !P3 ;  /* 0x634000000c0da807 */ /* 0x000fc80005800000 */
[----:B------:R-:W-:Y:S01]  /*0c10*/  @!P2 LOP3.LUT R13, R13, 0x80000000, R5, 0xf8, !PT ;  /* 0x800000000d0da812 */ /* 0x000fe200078ef805 */
[----:B0-----:R-:W-:-:S03]  /*0c20*/  DFMA R8, R16, -R2, 1 ;  /* 0x3ff000001008742b */ /* 0x001fc60000000802 */
[----:B------:R-:W-:-:S05]  /*0c30*/  @!P2 LOP3.LUT R19, R13, 0x100000, RZ, 0xfc, !PT ;  /* 0x001000000d13a812 */ /* 0x000fca00078efcff */
[----:B------:R-:W-:-:S08]  /*0c40*/  DFMA R8, R8, R8, R8 ;  /* 0x000000080808722b */ /* 0x000fd00000000008 */
[----:B------:R-:W-:Y:S01]  /*0c50*/  DFMA R16, R16, R8, R16 ;  /* 0x000000081010722b */ /* 0x000fe20000000010 */
[----:B------:R-:W-:Y:S01]  /*0c60*/  SEL R9, R12, 0x63400000, !P1 ;  /* 0x634000000c097807 */ /* 0x000fe20004800000 */
[----:B------:R-:W-:-:S03]  /*0c70*/  IMAD.MOV.U32 R8, RZ, RZ, R4 ;  /* 0x000000ffff087224 */ /* 0x000fc600078e0004 */
[----:B------:R-:W-:-:S03]  /*0c80*/  LOP3.LUT R9, R9, 0x800fffff, R5, 0xf8, !PT ;  /* 0x800fffff09097812 */ /* 0x000fc600078ef805 */
[----:B------:R-:W-:-:S03]  /*0c90*/  DFMA R20, R16, -R2, 1 ;  /* 0x3ff000001014742b */ /* 0x000fc60000000802 */
[----:B------:R-:W-:-:S05]  /*0ca0*/  @!P2 DFMA R8, R8, 2, -R18 ;  /* 0x400000000808a82b */ /* 0x000fca0000000812 */
[----:B------:R-:W-:Y:S01]  /*0cb0*/  DFMA R16, R16, R20, R16 ;  /* 0x000000141010722b */ /* 0x000fe20000000010 */
[----:B------:R-:W-:Y:S02]  /*0cc0*/  IMAD.MOV.U32 R21, RZ, RZ, R11 ;  /* 0x000000ffff157224 */ /* 0x000fe400078e000b */
[----:B------:R-:W-:Y:S01]  /*0cd0*/  IMAD.MOV.U32 R20, RZ, RZ, R14 ;  /* 0x000000ffff147224 */ /* 0x000fe200078e000e */
[----:B------:R-:W-:Y:S02]  /*0ce0*/  @!P0 LOP3.LUT R20, R3, 0x7ff00000, RZ, 0xc0, !PT ;  /* 0x7ff0000003148812 */ /* 0x000fe400078ec0ff */
[----:B------:R-:W-:Y:S02]  /*0cf0*/  @!P2 LOP3.LUT R21, R9, 0x7ff00000, RZ, 0xc0, !PT ;  /* 0x7ff000000915a812 */ /* 0x000fe400078ec0ff */
[----:B------:R-:W-:Y:S01]  /*0d00*/  DMUL R18, R16, R8 ;  /* 0x0000000810127228 */ /* 0x000fe20000000000 */
[----:B------:R-:W-:Y:S01]  /*0d10*/  VIADD R22, R20, 0xffffffff ;  /* 0xffffffff14167836 */ /* 0x000fe20000000000 */
[----:B------:R-:W-:-:S04]  /*0d20*/  IADD3 R13, PT, PT, R21, -0x1, RZ ;  /* 0xffffffff150d7810 */ /* 0x000fc80007ffe0ff */
[----:B------:R-:W-:Y:S02]  /*0d30*/  ISETP.GT.U32.AND P0, PT, R13, 0x7feffffe, PT ;  /* 0x7feffffe0d00780c */ /* 0x000fe40003f04070 */
[----:B------:R-:W-:Y:S02]  /*0d40*/  DFMA R14, R18, -R2, R8 ;  /* 0x80000002120e722b */ /* 0x000fe40000000008 */
[----:B------:R-:W-:-:S06]  /*0d50*/  ISETP.GT.U32.OR P0, PT, R22, 0x7feffffe, P0 ;  /* 0x7feffffe1600780c */ /* 0x000fcc0000704470 */
[----:B------:R-:W-:-:S07]  /*0d60*/  DFMA R14, R16, R14, R18 ;  /* 0x0000000e100e722b */ /* 0x000fce0000000012 */
[----:B------:R-:W-:Y:S05]  /*0d70*/  @P0 BRA `(.L_x_12) ;  /* 0x00000000006c0947 */ /* 0x000fea0003800000 */
[----:B------:R-:W-:-:S04]  /*0d80*/  LOP3.LUT R16, R7, 0x7ff00000, RZ, 0xc0, !PT ;  /* 0x7ff0000007107812 */ /* 0x000fc800078ec0ff */
[CC--:B------:R-:W-:Y:S02]  /*0d90*/  VIADDMNMX R4, R11.reuse, -R16.reuse, 0xb9600000, !PT ;  /* 0xb96000000b047446 */ /* 0x0c0fe40007800910 */
[----:B------:R-:W-:Y:S02]  /*0da0*/  ISETP.GE.U32.AND P0, PT, R11, R16, PT ;  /* 0x000000100b00720c */ /* 0x000fe40003f06070 */
[----:B------:R-:W-:Y:S02]  /*0db0*/  VIMNMX R4, PT, PT, R4, 0x46a00000, PT ;  /* 0x46a0000004047848 */ /* 0x000fe40003fe0100 */
[----:B------:R-:W-:-:S05]  /*0dc0*/  SEL R11, R12, 0x63400000, !P0 ;  /* 0x634000000c0b7807 */ /* 0x000fca0004000000 */
[----:B------:R-:W-:Y:S02]  /*0dd0*/  IMAD.IADD R11, R4, 0x1, -R11 ;  /* 0x00000001040b7824 */ /* 0x000fe400078e0a0b */
[----:B------:R-:W-:-:S03]  /*0de0*/  IMAD.MOV.U32 R4, RZ, RZ, RZ ;  /* 0x000000ffff047224 */ /* 0x000fc600078e00ff */
[----:B------:R-:W-:-:S06]  /*0df0*/  IADD3 R5, PT, PT, R11, 0x7fe00000, RZ ;  /* 0x7fe000000b057810 */ /* 0x000fcc0007ffe0ff */
[----:B------:R-:W-:-:S10]  /*0e00*/  DMUL R12, R14, R4 ;  /* 0x000000040e0c7228 */ /* 0x000fd40000000000 */
[----:B------:R-:W-:-:S13]  /*0e10*/  FSETP.GTU.AND P0, PT, |R13|, 1.469367938527859385e-39, PT ;  /* 0x001000000d00780b */ /* 0x000fda0003f0c200 */
[----:B------:R-:W-:Y:S05]  /*0e20*/  @P0 BRA `(.L_x_13) ;  /* 0x0000000000940947 */ /* 0x000fea0003800000 */
[----:B------:R-:W-:Y:S01]  /*0e30*/  DFMA R2, R14, -R2, R8 ;  /* 0x800000020e02722b */ /* 0x000fe20000000008 */
[----:B------:R-:W-:-:S09]  /*0e40*/  IMAD.MOV.U32 R4, RZ, RZ, RZ ;  /* 0x000000ffff047224 */ /* 0x000fd200078e00ff */
[C---:B------:R-:W-:Y:S02]  /*0e50*/  FSETP.NEU.AND P0, PT, R3.reuse, RZ, PT ;  /* 0x000000ff0300720b */ /* 0x040fe40003f0d000 */
[----:B------:R-:W-:-:S04]  /*0e60*/  LOP3.LUT R7, R3, 0x80000000, R7, 0x48, !PT ;  /* 0x8000000003077812 */ /* 0x000fc800078e4807 */
[----:B------:R-:W-:-:S07]  /*0e70*/  LOP3.LUT R5, R7, R5, RZ, 0xfc, !PT ;  /* 0x0000000507057212 */ /* 0x000fce00078efcff */
[----:B------:R-:W-:Y:S05]  /*0e80*/  @!P0 BRA `(.L_x_13) ;  /* 0x00000000007c8947 */ /* 0x000fea0003800000 */
[----:B------:R-:W-:Y:S01]  /*0e90*/  IADD3 R3, PT, PT, -R11, RZ, RZ ;  /* 0x000000ff0b037210 */ /* 0x000fe20007ffe1ff */
[----:B------:R-:W-:Y:S01]  /*0ea0*/  IMAD.MOV.U32 R2, RZ, RZ, RZ ;  /* 0x000000ffff027224 */ /* 0x000fe200078e00ff */
[----:B------:R-:W-:-:S05]  /*0eb0*/  DMUL.RP R4, R14, R4 ;  /* 0x000000040e047228 */ /* 0x000fca0000008000 */
[----:B------:R-:W-:-:S05]  /*0ec0*/  DFMA R2, R12, -R2, R14 ;  /* 0x800000020c02722b */ /* 0x000fca000000000e */
[----:B------:R-:W-:Y:S02]  /*0ed0*/  LOP3.LUT R7, R5, R7, RZ, 0x3c, !PT ;  /* 0x0000000705077212 */ /* 0x000fe400078e3cff */
[----:B------:R-:W-:-:S04]  /*0ee0*/  IADD3 R2, PT, PT, -R11, -0x43300000, RZ ;  /* 0xbcd000000b027810 */ /* 0x000fc80007ffe1ff */
[----:B------:R-:W-:-:S04]  /*0ef0*/  FSETP.NEU.AND P0, PT, |R3|, R2, PT ;  /* 0x000000020300720b */ /* 0x000fc80003f0d200 */
[----:B------:R-:W-:Y:S02]  /*0f00*/  FSEL R12, R4, R12, !P0 ;  /* 0x0000000c040c7208 */ /* 0x000fe40004000000 */
[----:B------:R-:W-:Y:S01]  /*0f10*/  FSEL R13, R7, R13, !P0 ;  /* 0x0000000d070d7208 */ /* 0x000fe20004000000 */
[----:B------:R-:W-:Y:S06]  /*0f20*/  BRA `(.L_x_13) ;  /* 0x0000000000547947 */ /* 0x000fec0003800000 */
.L_x_12:
[----:B------:R-:W-:-:S14]  /*0f30*/  DSETP.NAN.AND P0, PT, R4, R4, PT ;  /* 0x000000040400722a */ /* 0x000fdc0003f08000 */
[----:B------:R-:W-:Y:S05]  /*0f40*/  @P0 BRA `(.L_x_14) ;  /* 0x0000000000440947 */ /* 0x000fea0003800000 */
[----:B------:R-:W-:-:S14]  /*0f50*/  DSETP.NAN.AND P0, PT, R6, R6, PT ;  /* 0x000000060600722a */ /* 0x000fdc0003f08000 */
[----:B------:R-:W-:Y:S05]  /*0f60*/  @P0 BRA `(.L_x_15) ;  /* 0x0000000000300947 */ /* 0x000fea0003800000 */
[----:B------:R-:W-:Y:S01]  /*0f70*/  ISETP.NE.AND P0, PT, R21, R20, PT ;  /* 0x000000141500720c */ /* 0x000fe20003f05270 */
[----:B------:R-:W-:Y:S01]  /*0f80*/  IMAD.MOV.U32 R12, RZ, RZ, 0x0 ;  /* 0x00000000ff0c7424 */ /* 0x000fe200078e00ff */
[----:B------:R-:W-:-:S11]  /*0f90*/  MOV R13, 0xfff80000 ;  /* 0xfff80000000d7802 */ /* 0x000fd60000000f00 */
[----:B------:R-:W-:Y:S05]  /*0fa0*/  @!P0 BRA `(.L_x_13) ;  /* 0x0000000000348947 */ /* 0x000fea0003800000 */
[----:B------:R-:W-:Y:S02]  /*0fb0*/  ISETP.NE.AND P0, PT, R21, 0x7ff00000, PT ;  /* 0x7ff000001500780c */ /* 0x000fe40003f05270 */
[----:B------:R-:W-:Y:S02]  /*0fc0*/  LOP3.LUT R13, R5, 0x80000000, R7, 0x48, !PT ;  /* 0x80000000050d7812 */ /* 0x000fe400078e4807 */
[----:B------:R-:W-:-:S13]  /*0fd0*/  ISETP.EQ.OR P0, PT, R20, RZ, !P0 ;  /* 0x000000ff1400720c */ /* 0x000fda0004702670 */
[----:B------:R-:W-:Y:S01]  /*0fe0*/  @P0 LOP3.LUT R2, R13, 0x7ff00000, RZ, 0xfc, !PT ;  /* 0x7ff000000d020812 */ /* 0x000fe200078efcff */
[----:B------:R-:W-:Y:S02]  /*0ff0*/  @!P0 IMAD.MOV.U32 R12, RZ, RZ, RZ ;  /* 0x000000ffff0c8224 */ /* 0x000fe400078e00ff */
[----:B------:R-:W-:Y:S01]  /*1000*/  @P0 IMAD.MOV.U32 R12, RZ, RZ, RZ ;  /* 0x000000ffff0c0224 */ /* 0x000fe200078e00ff */
[----:B------:R-:W-:Y:S01]  /*1010*/  @P0 MOV R13, R2 ;  /* 0x00000002000d0202 */ /* 0x000fe20000000f00 */
[----:B------:R-:W-:Y:S06]  /*1020*/  BRA `(.L_x_13) ;  /* 0x0000000000147947 */ /* 0x000fec0003800000 */
.L_x_15:
[----:B------:R-:W-:Y:S01]  /*1030*/  LOP3.LUT R13, R7, 0x80000, RZ, 0xfc, !PT ;  /* 0x00080000070d7812 */ /* 0x000fe200078efcff */
[----:B------:R-:W-:Y:S01]  /*1040*/  IMAD.MOV.U32 R12, RZ, RZ, R6 ;  /* 0x000000ffff0c7224 */ /* 0x000fe200078e0006 */
[----:B------:R-:W-:Y:S06]  /*1050*/  BRA `(.L_x_13) ;  /* 0x0000000000087947 */ /* 0x000fec0003800000 */
.L_x_14:
[----:B------:R-:W-:Y:S01]  /*1060*/  LOP3.LUT R13, R5, 0x80000, RZ, 0xfc, !PT ;  /* 0x00080000050d7812 */ /* 0x000fe200078efcff */
[----:B------:R-:W-:-:S07]  /*1070*/  IMAD.MOV.U32 R12, RZ, RZ, R4 ;  /* 0x000000ffff0c7224 */ /* 0x000fce00078e0004 */
.L_x_13:
[----:B------:R-:W-:Y:S05]  /*1080*/  BSYNC.RECONVERGENT B1 ;  /* 0x0000000000017941 */ /* 0x000fea0003800200 */
.L_x_11:
[----:B------:R-:W-:Y:S01]  /*1090*/  HFMA2 R11, -RZ, RZ, 0, 0 ;  /* 0x00000000ff0b7431 */ /* 0x000fe200000001ff */
[----:B------:R-:W-:Y:S01]  /*10a0*/  MOV R2, R12 ;  /* 0x0000000c00027202 */ /* 0x000fe20000000f00 */
[----:B------:R-:W-:Y:S02]  /*10b0*/  IMAD.MOV.U32 R3, RZ, RZ, R13 ;  /* 0x000000ffff037224 */ /* 0x000fe400078e000d */
[----:B------:R-:W-:Y:S05]  /*10c0*/  RET.REL.NODEC R10 `(_Z23asian_put_payoff_kernelPKdPdiid) ;  /* 0xffffffec0acc7950 */ /* 0x000fea0003c3ffff */
.L_x_16:
        /* <DEDUP_REMOVED lines=11> */
.L_x_83:


//--------------------- .text._Z27bates_path_generator_kernelPdiiddddddddddddPKdS1_y --------------------------
	.section	.text._Z27bates_path_generator_kernelPdiiddddddddddddPKdS1_y,"ax",@progbits
	.align	128
        .global         _Z27bates_path_generator_kernelPdiiddddddddddddPKdS1_y
        .type           _Z27bates_path_generator_kernelPdiiddddddddddddPKdS1_y,@function
        .size           _Z27bates_path_generator_kernelPdiiddddddddddddPKdS1_y,(.L_x_86 - _Z27bates_path_generator_kernelPdiiddddddddddddPKdS1_y)
        .other          _Z27bates_path_generator_kernelPdiiddddddddddddPKdS1_y,@"STO_CUDA_ENTRY STV_DEFAULT"
_Z27bates_path_generator_kernelPdiiddddddddddddPKdS1_y:
.text._Z27bates_path_generator_kernelPdiiddddddddddddPKdS1_y:
[----:B------:R-:W-:Y:S01]  /*0000*/  LDC R1, c[0x0][0x37c] ;  /* 0x0000df00ff017b82 */ /* 0x000fe20000000800 */
[----:B------:R-:W0:Y:S07]  /*0010*/  S2R R0, SR_TID.X ;  /* 0x0000000000007919 */ /* 0x000e2e0000002100 */
[----:B------:R-:W0:Y:S01]  /*0020*/  S2UR UR4, SR_CTAID.X ;  /* 0x00000000000479c3 */ /* 0x000e220000002500 */
[----:B------:R-:W1:Y:S07]  /*0030*/  LDCU UR5, c[0x0][0x388] ;  /* 0x00007100ff0577ac */ /* 0x000e6e0008000800 */
[----:B------:R-:W0:Y:S02]  /*0040*/  LDC R7, c[0x0][0x360] ;  /* 0x0000d800ff077b82 */ /* 0x000e240000000800 */
[----:B0-----:R-:W-:-:S05]  /*0050*/  IMAD R7, R7, UR4, R0 ;  /* 0x0000000407077c24 */ /* 0x001fca000f8e0200 */
[----:B-1----:R-:W-:-:S13]  /*0060*/  ISETP.GE.AND P0, PT, R7, UR5, PT ;  /* 0x0000000507007c0c */ /* 0x002fda000bf06270 */
[----:B------:R-:W-:Y:S05]  /*0070*/  @P0 EXIT ;  /* 0x000000000000094d */ /* 0x000fea0003800000 */
[----:B------:R-:W0:Y:S01]  /*0080*/  LDCU UR4, c[0x0][0x38c] ;  /* 0x00007180ff0477ac */ /* 0x000e220008000800 */
[----:B------:R-:W-:Y:S01]  /*0090*/  IMAD.MOV.U32 R2, RZ, RZ, 0x1 ;  /* 0x00000001ff027424 */ /* 0x000fe200078e00ff */
[----:B------:R-:W1:Y:S01]  /*00a0*/  LDC R0, c[0x0][0x394] ;  /* 0x0000e500ff007b82 */ /* 0x000e620000000800 */
[----:B------:R-:W2:Y:S01]  /*00b0*/  LDCU.64 UR6, c[0x0][0x3a8] ;  /* 0x00007500ff0677ac */ /* 0x000ea20008000a00 */
[----:B0-----:R-:W0:Y:S01]  /*00c0*/  I2F.F64 R4, UR4 ;  /* 0x0000000400047d12 */ /* 0x001e220008201c00 */
[----:B------:R-:W3:Y:S01]  /*00d0*/  LDCU.64 UR4, c[0x0][0x390] ;  /* 0x00007200ff0477ac */ /* 0x000ee20008000a00 */
[----:B--2---:R-:W-:Y:S02]  /*00e0*/  IMAD.U32 R12, RZ, RZ, UR6 ;  /* 0x00000006ff0c7e24 */ /* 0x004fe4000f8e00ff */
[----:B------:R-:W-:Y:S01]  /*00f0*/  IMAD.U32 R13, RZ, RZ, UR7 ;  /* 0x00000007ff0d7e24 */ /* 0x000fe2000f8e00ff */
[----:B-1----:R-:W-:-:S03]  /*0100*/  FSETP.GEU.AND P1, PT, |R0|, 6.5827683646048100446e-37, PT ;  /* 0x036000000000780b */ /* 0x002fc60003f2e200 */
[----:B0-----:R-:W0:Y:S02]  /*0110*/  MUFU.RCP64H R3, R5 ;  /* 0x0000000500037308 */ /* 0x001e240000001800 */
[----:B0-----:R-:W-:-:S08]  /*0120*/  DFMA R8, -R4, R2, 1 ;  /* 0x3ff000000408742b */ /* 0x001fd00000000102 */
[----:B------:R-:W-:-:S08]  /*0130*/  DFMA R8, R8, R8, R8 ;  /* 0x000000080808722b */ /* 0x000fd00000000008 */
[----:B------:R-:W-:-:S08]  /*0140*/  DFMA R8, R2, R8, R2 ;  /* 0x000000080208722b */ /* 0x000fd00000000002 */
[----:B------:R-:W-:-:S08]  /*0150*/  DFMA R2, -R4, R8, 1 ;  /* 0x3ff000000402742b */ /* 0x000fd00000000108 */
[----:B------:R-:W-:-:S08]  /*0160*/  DFMA R2, R8, R2, R8 ;  /* 0x000000020802722b */ /* 0x000fd00000000008 */
[----:B---3--:R-:W-:-:S08]  /*0170*/  DMUL R8, R2, UR4 ;  /* 0x0000000402087c28 */ /* 0x008fd00008000000 */
[----:B------:R-:W-:Y:S01]  /*0180*/  DFMA R10, -R4, R8, UR4 ;  /* 0x00000004040a7e2b */ /* 0x000fe20008000108 */
[----:B------:R-:W0:Y:S07]  /*0190*/  LDCU.64 UR4, c[0x0][0x398] ;  /* 0x00007300ff0477ac */ /* 0x000e2e0008000a00 */
[----:B------:R-:W-:-:S10]  /*01a0*/  DFMA R2, R2, R10, R8 ;  /* 0x0000000a0202722b */ /* 0x000fd40000000008 */
[----:B------:R-:W-:Y:S01]  /*01b0*/  FFMA R6, RZ, R5, R3 ;  /* 0x00000005ff067223 */ /* 0x000fe20000000003 */
[----:B0-----:R-:W-:Y:S02]  /*01c0*/  IMAD.U32 R14, RZ, RZ, UR4 ;  /* 0x00000004ff0e7e24 */ /* 0x001fe4000f8e00ff */
[----:B------:R-:W-:Y:S02]  /*01d0*/  IMAD.U32 R15, RZ, RZ, UR5 ;  /* 0x00000005ff0f7e24 */ /* 0x000fe4000f8e00ff */
[----:B------:R-:W-:-:S13]  /*01e0*/  FSETP.GT.AND P0, PT, |R6|, 1.469367938527859385e-39, PT ;  /* 0x001000000600780b */ /* 0x000fda0003f04200 */
[----:B------:R-:W-:Y:S05]  /*01f0*/  @P0 BRA P1, `(.L_x_17) ;  /* 0x0000000000100947 */ /* 0x000fea0000800000 */
[----:B------:R-:W-:-:S07]  /*0200*/  MOV R0, 0x220 ;  /* 0x0000022000007802 */ /* 0x000fce0000000f00 */
[----:B------:R-:W-:Y:S05]  /*0210*/  CALL.REL.NOINC `($__internal_2_$__cuda_sm20_div_rn_f64_full) ;  /* 0x00000068009c7944 */ /* 0x000fea0003c00000 */
[----:B------:R-:W-:Y:S02]  /*0220*/  IMAD.MOV.U32 R2, RZ, RZ, R16 ;  /* 0x000000ffff027224 */ /* 0x000fe400078e0010 */
[----:B------:R-:W-:-:S07]  /*0230*/  IMAD.MOV.U32 R3, RZ, RZ, R17 ;  /* 0x000000ffff037224 */ /* 0x000fce00078e0011 */
.L_x_17:
[----:B------:R-:W0:Y:S01]  /*0240*/  LDCU.64 UR4, c[0x0][0x400] ;  /* 0x00008000ff0477ac */ /* 0x000e220008000a00 */
[----:B------:R-:W-:Y:S01]  /*0250*/  ISETP.NE.AND P0, PT, R7, RZ, PT ;  /* 0x000000ff0700720c */ /* 0x000fe20003f05270 */
[----:B------:R-:W-:Y:S01]  /*0260*/  BSSY.RECONVERGENT B0, `(.L_x_18) ;  /* 0x00002ac000007945 */ /* 0x000fe20003800200 */
[----:B------:R-:W-:Y:S01]  /*0270*/  SHF.R.S32.HI R0, RZ, 0x1f, R7 ;  /* 0x0000001fff007819 */ /* 0x000fe20000011407 */
[----:B------:R-:W1:Y:S01]  /*0280*/  LDCU.64 UR8, c[0x0][0x358] ;  /* 0x00006b00ff0877ac */ /* 0x000e620008000a00 */
[----:B0-----:R-:W-:Y:S02]  /*0290*/  ULOP3.LUT UR4, UR4, 0xaad26b49, URZ, 0x3c, !UPT ;  /* 0xaad26b4904047892 */ /* 0x001fe4000f8e3cff */
[----:B------:R-:W-:Y:S02]  /*02a0*/  ULOP3.LUT UR5, UR5, 0xf7dcefdd, URZ, 0x3c, !UPT ;  /* 0xf7dcefdd05057892 */ /* 0x000fe4000f8e3cff */
[----:B------:R-:W-:Y:S02]  /*02b0*/  UIMAD UR4, UR4, 0x4182bed5, URZ ;  /* 0x4182bed5040478a4 */ /* 0x000fe4000f8e02ff */
[----:B------:R-:W-:-:S02]  /*02c0*/  UIMAD UR5, UR5, -0x658354e5, URZ ;  /* 0x9a7cab1b050578a4 */ /* 0x000fc4000f8e02ff */
[----:B------:R-:W-:Y:S02]  /*02d0*/  UIADD3 UR10, UPT, UPT, UR4, 0x75bcd15, URZ ;  /* 0x075bcd15040a7890 */ /* 0x000fe4000fffe0ff */
[----:B------:R-:W-:Y:S02]  /*02e0*/  UIADD3 UR7, UPT, UPT, UR4, 0x64f0c9, UR5 ;  /* 0x0064f0c904077890 */ /* 0x000fe4000fffe005 */
[----:B------:R-:W-:Y:S02]  /*02f0*/  UIADD3 UR12, UPT, UPT, UR5, 0x1f123bb5, URZ ;  /* 0x1f123bb5050c7890 */ /* 0x000fe4000fffe0ff */
[----:B------:R-:W-:Y:S01]  /*0300*/  ULOP3.LUT UR11, UR4, 0x159a55e5, URZ, 0x3c, !UPT ;  /* 0x159a55e5040b7892 */ /* 0x000fe2000f8e3cff */
[----:B------:R-:W-:Y:S01]  /*0310*/  IMAD.U32 R47, RZ, RZ, UR10 ;  /* 0x0000000aff2f7e24 */ /* 0x000fe2000f8e00ff */
[----:B------:R-:W-:Y:S01]  /*0320*/  ULOP3.LUT UR5, UR5, 0x5491333, URZ, 0x3c, !UPT ;  /* 0x0549133305057892 */ /* 0x000fe2000f8e3cff */
[----:B------:R-:W-:Y:S01]  /*0330*/  IMAD.U32 R6, RZ, RZ, UR7 ;  /* 0x00000007ff067e24 */ /* 0x000fe2000f8e00ff */
[----:B------:R-:W-:Y:S01]  /*0340*/  UIADD3 UR6, UPT, UPT, UR4, 0x583f19, URZ ;  /* 0x00583f1904067890 */ /* 0x000fe2000fffe0ff */
[----:B------:R-:W-:-:S02]  /*0350*/  IMAD.U32 R10, RZ, RZ, UR12 ;  /* 0x0000000cff0a7e24 */ /* 0x000fc4000f8e00ff */
[----:B------:R-:W-:Y:S02]  /*0360*/  IMAD.U32 R46, RZ, RZ, UR11 ;  /* 0x0000000bff2e7e24 */ /* 0x000fe4000f8e00ff */
[----:B------:R-:W-:Y:S02]  /*0370*/  IMAD.U32 R11, RZ, RZ, UR5 ;  /* 0x00000005ff0b7e24 */ /* 0x000fe4000f8e00ff */
[----:B------:R-:W-:Y:S01]  /*0380*/  IMAD.U32 R5, RZ, RZ, UR6 ;  /* 0x00000006ff057e24 */ /* 0x000fe2000f8e00ff */
[----:B-1----:R-:W-:Y:S06]  /*0390*/  @!P0 BRA `(.L_x_19) ;  /* 0x0000002800608947 */ /* 0x002fec0003800000 */
[----:B------:R-:W-:Y:S02]  /*03a0*/  IMAD.U32 R4, RZ, RZ, UR10 ;  /* 0x0000000aff047e24 */ /* 0x000fe4000f8e00ff */
[----:B------:R-:W-:Y:S02]  /*03b0*/  IMAD.U32 R18, RZ, RZ, UR11 ;  /* 0x0000000bff127e24 */ /* 0x000fe4000f8e00ff */
[----:B------:R-:W-:Y:S02]  /*03c0*/  IMAD.U32 R19, RZ, RZ, UR12 ;  /* 0x0000000cff137e24 */ /* 0x000fe4000f8e00ff */
[----:B------:R-:W-:Y:S02]  /*03d0*/  IMAD.U32 R20, RZ, RZ, UR5 ;  /* 0x00000005ff147e24 */ /* 0x000fe4000f8e00ff */
[----:B------:R-:W-:Y:S02]  /*03e0*/  IMAD.U32 R21, RZ, RZ, UR6 ;  /* 0x00000006ff157e24 */ /* 0x000fe4000f8e00ff */
[----:B------:R-:W-:-:S02]  /*03f0*/  IMAD.MOV.U32 R22, RZ, RZ, RZ ;  /* 0x000000ffff167224 */ /* 0x000fc400078e00ff */
[----:B------:R-:W-:Y:S02]  /*0400*/  IMAD.MOV.U32 R23, RZ, RZ, R7 ;  /* 0x000000ffff177224 */ /* 0x000fe400078e0007 */
[----:B------:R-:W-:-:S07]  /*0410*/  IMAD.MOV.U32 R24, RZ, RZ, R0 ;  /* 0x000000ffff187224 */ /* 0x000fce00078e0000 */
.L_x_28:
[----:B------:R-:W-:Y:S01]  /*0420*/  LOP3.LUT R39, R23, 0x3, RZ, 0xc0, !PT ;  /* 0x0000000317277812 */ /* 0x000fe200078ec0ff */
[----:B------:R-:W-:Y:S03]  /*0430*/  BSSY.RECONVERGENT B1, `(.L_x_20) ;  /* 0x0000288000017945 */ /* 0x000fe60003800200 */
[----:B------:R-:W-:-:S04]  /*0440*/  ISETP.NE.U32.AND P0, PT, R39, RZ, PT ;  /* 0x000000ff2700720c */ /* 0x000fc80003f05070 */
[----:B------:R-:W-:-:S13]  /*0450*/  ISETP.NE.AND.EX P0, PT, RZ, RZ, PT, P0 ;  /* 0x000000ffff00720c */ /* 0x000fda0003f05300 */
[----:B------:R-:W-:Y:S05]  /*0460*/  @!P0 BRA `(.L_x_21) ;  /* 0x0000002800108947 */ /* 0x000fea0003800000 */
[----:B------:R-:W0:Y:S01]  /*0470*/  LDC.64 R8, c[0x4][RZ] ;  /* 0x01000000ff087b82 */ /* 0x000e220000000a00 */
[----:B------:R-:W-:Y:S01]  /*0480*/  IMAD.MOV.U32 R5, RZ, RZ, RZ ;  /* 0x000000ffff057224 */ /* 0x000fe200078e00ff */
[----:B------:R-:W-:Y:S02]  /*0490*/  CS2R R10, SRZ ;  /* 0x00000000000a7805 */ /* 0x000fe4000001ff00 */
[----:B------:R-:W-:Y:S01]  /*04a0*/  CS2R R46, SRZ ;  /* 0x00000000002e7805 */ /* 0x000fe2000001ff00 */
[----:B------:R-:W-:Y:S02]  /*04b0*/  IMAD.MOV.U32 R41, RZ, RZ, RZ ;  /* 0x000000ffff297224 */ /* 0x000fe400078e00ff */
[----:B0-----:R-:W-:-:S07]  /*04c0*/  IMAD.WIDE.U32 R8, R22, 0xc80, R8 ;  /* 0x00000c8016087825 */ /* 0x001fce00078e0008 */
.L_x_23:
[C---:B------:R-:W-:Y:S01]  /*04d0*/  IMAD.SHL.U32 R16, R41.reuse, 0x4, RZ ;  /* 0x0000000429107824 */ /* 0x040fe200078e00ff */
[----:B------:R-:W-:Y:S01]  /*04e0*/  UMOV UR4, URZ ;  /* 0x000000ff00047c82 */ /* 0x000fe20008000000 */
[----:B------:R-:W-:-:S03]  /*04f0*/  IMAD.SHL.U32 R43, R41, 0x20, RZ ;  /* 0x00000020292b7824 */ /* 0x000fc600078e00ff */
[C---:B------:R-:W-:Y:S02]  /*0500*/  ISETP.EQ.AND P0, PT, R16.reuse, -0x4, PT ;  /* 0xfffffffc1000780c */ /* 0x040fe40003f02270 */
[C---:B------:R-:W-:Y:S02]  /*0510*/  ISETP.EQ.AND P1, PT, R16.reuse, RZ, PT ;  /* 0x000000ff1000720c */ /* 0x040fe40003f22270 */
[C---:B------:R-:W-:Y:S02]  /*0520*/  ISETP.EQ.AND P2, PT, R16.reuse, 0x4, PT ;  /* 0x000000041000780c */ /* 0x040fe40003f42270 */
[----:B------:R-:W-:-:S07]  /*0530*/  ISETP.EQ.AND P3, PT, R16, 0x8, PT ;  /* 0x000000081000780c */ /* 0x000fce0003f62270 */
[----:B------:R-:W-:Y:S01]  /*0540*/  @P0 IMAD.U32 R42, RZ, RZ, UR7 ;  /* 0x00000007ff2a0e24 */ /* 0x000fe2000f8e00ff */
[C---:B------:R-:W-:Y:S01]  /*0550*/  ISETP.EQ.AND P0, PT, R16.reuse, 0xc, PT ;  /* 0x0000000c1000780c */ /* 0x040fe20003f02270 */
[----:B------:R-:W-:Y:S01]  /*0560*/  @P1 IMAD.MOV.U32 R42, RZ, RZ, R4 ;  /* 0x000000ffff2a1224 */ /* 0x000fe200078e0004 */
[C---:B------:R-:W-:Y:S01]  /*0570*/  ISETP.EQ.AND P1, PT, R16.reuse, 0x10, PT ;  /* 0x000000101000780c */ /* 0x040fe20003f22270 */
[----:B------:R-:W-:Y:S01]  /*0580*/  @P2 IMAD.MOV.U32 R42, RZ, RZ, R18 ;  /* 0x000000ffff2a2224 */ /* 0x000fe200078e0012 */
[C---:B------:R-:W-:Y:S01]  /*0590*/  ISETP.EQ.AND P2, PT, R16.reuse, 0x14, PT ;  /* 0x000000141000780c */ /* 0x040fe20003f42270 */
[----:B------:R-:W-:Y:S01]  /*05a0*/  @P3 IMAD.MOV.U32 R42, RZ, RZ, R19 ;  /* 0x000000ffff2a3224 */ /* 0x000fe200078e0013 */
[----:B------:R-:W-:-:S07]  /*05b0*/  ISETP.EQ.AND P3, PT, R16, 0x18, PT ;  /* 0x000000181000780c */ /* 0x000fce0003f62270 */
[----:B------:R-:W-:Y:S01]  /*05c0*/  @P0 IMAD.MOV.U32 R42, RZ, RZ, R20 ;  /* 0x000000ffff2a0224 */ /* 0x000fe200078e0014 */
[C---:B------:R-:W-:Y:S01]  /*05d0*/  ISETP.EQ.AND P0, PT, R16.reuse, 0x1c, PT ;  /* 0x0000001c1000780c */ /* 0x040fe20003f02270 */
[----:B------:R-:W-:Y:S01]  /*05e0*/  @P1 IMAD.MOV.U32 R42, RZ, RZ, R21 ;  /* 0x000000ffff2a1224 */ /* 0x000fe200078e0015 */
[C---:B------:R-:W-:Y:S01]  /*05f0*/  ISETP.EQ.AND P1, PT, R16.reuse, 0x20, PT ;  /* 0x000000201000780c */ /* 0x040fe20003f22270 */
[--C-:B------:R-:W-:Y:S01]  /*0600*/  @P2 IMAD.MOV.U32 R42, RZ, RZ, R0.reuse ;  /* 0x000000ffff2a2224 */ /* 0x100fe200078e0000 */
[C---:B------:R-:W-:Y:S01]  /*0610*/  ISETP.EQ.AND P2, PT, R16.reuse, 0x24, PT ;  /* 0x000000241000780c */ /* 0x040fe20003f42270 */
[----:B------:R-:W-:Y:S01]  /*0620*/  @P3 IMAD.MOV.U32 R42, RZ, RZ, R0 ;  /* 0x000000ffff2a3224 */ /* 0x000fe200078e0000 */
[----:B------:R-:W-:-:S07]  /*0630*/  ISETP.EQ.AND P3, PT, R16, 0x28, PT ;  /* 0x000000281000780c */ /* 0x000fce0003f62270 */
[--C-:B------:R-:W-:Y:S02]  /*0640*/  @P0 IMAD.MOV.U32 R42, RZ, RZ, R0.reuse ;  /* 0x000000ffff2a0224 */ /* 0x100fe400078e0000 */
[--C-:B------:R-:W-:Y:S02]  /*0650*/  @P1 IMAD.MOV.U32 R42, RZ, RZ, R0.reuse ;  /* 0x000000ffff2a1224 */ /* 0x100fe400078e0000 */
[--C-:B------:R-:W-:Y:S02]  /*0660*/  @P2 IMAD.MOV.U32 R42, RZ, RZ, R0.reuse ;  /* 0x000000ffff2a2224 */ /* 0x100fe400078e0000 */
[----:B------:R-:W-:-:S07]  /*0670*/  @P3 IMAD.MOV.U32 R42, RZ, RZ, R0 ;  /* 0x000000ffff2a3224 */ /* 0x000fce00078e0000 */
.L_x_22:
[----:B------:R-:W-:Y:S01]  /*0680*/  SHF.R.U32.HI R44, RZ, UR4, R42 ;  /* 0x00000004ff2c7c19 */ /* 0x000fe2000801162a */
[----:B------:R-:W-:-:S03]  /*0690*/  VIADD R16, R43, UR4 ;  /* 0x000000042b107c36 */ /* 0x000fc60008000000 */
[----:B------:R-:W-:-:S04]  /*06a0*/  LOP3.LUT R17, R44, 0x1, RZ, 0xc0, !PT ;  /* 0x000000012c117812 */ /* 0x000fc800078ec0ff */
[----:B------:R-:W-:Y:S01]  /*06b0*/  ISETP.NE.U32.AND P0, PT, R17, 0x1, PT ;  /* 0x000000011100780c */ /* 0x000fe20003f05070 */
[----:B------:R-:W-:-:S03]  /*06c0*/  IMAD R17, R16, 0x5, RZ ;  /* 0x0000000510117824 */ /* 0x000fc600078e02ff */
[----:B------:R-:W-:Y:S01]  /*06d0*/  R2P PR, R44, 0x7e ;  /* 0x0000007e2c007804 */ /* 0x000fe20000000000 */
[----:B------:R-:W-:-:S08]  /*06e0*/  IMAD.WIDE.U32 R16, R17, 0x4, R8 ;  /* 0x0000000411107825 */ /* 0x000fd000078e0008 */
[----:B------:R-:W2:Y:S04]  /*06f0*/  @!P0 LDG.E R26, desc[UR8][R16.64+0x10] ;  /* 0x00001008101a8981 */ /* 0x000ea8000c1e1900 */
[----:B------:R-:W3:Y:S04]  /*0700*/  @P1 LDG.E R28, desc[UR8][R16.64+0x24] ;  /* 0x00002408101c1981 */ /* 0x000ee8000c1e1900 */
[----:B------:R-:W4:Y:S04]  /*0710*/  @P2 LDG.E R38, desc[UR8][R16.64+0x38] ;  /* 0x0000380810262981 */ /* 0x000f28000c1e1900 */
[----:B------:R-:W5:Y:S04]  /*0720*/  @!P0 LDG.E R25, desc[UR8][R16.64+0x4] ;  /* 0x0000040810198981 */ /* 0x000f68000c1e1900 */
[----:B------:R-:W5:Y:S04]  /*0730*/  @!P0 LDG.E R27, desc[UR8][R16.64+0x8] ;  /* 0x00000808101b8981 */ /* 0x000f68000c1e1900 */
[----:B------:R-:W5:Y:S04]  /*0740*/  @P3 LDG.E R48, desc[UR8][R16.64+0x4c] ;  /* 0x00004c0810303981 */ /* 0x000f68000c1e1900 */
        /* <DEDUP_REMOVED lines=12> */
[----:B------:R-:W5:Y:S01]  /*0810*/  @P3 LDG.E R40, desc[UR8][R16.64+0x3c] ;  /* 0x00003c0810283981 */ /* 0x000f62000c1e1900 */
[----:B--2---:R-:W-:-:S03]  /*0820*/  @!P0 LOP3.LUT R5, R5, R26, RZ, 0x3c, !PT ;  /* 0x0000001a05058212 */ /* 0x004fc600078e3cff */
[----:B------:R-:W2:Y:S01]  /*0830*/  @!P0 LDG.E R26, desc[UR8][R16.64] ;  /* 0x00000008101a8981 */ /* 0x000ea2000c1e1900 */
[----:B---3--:R-:W-:-:S03]  /*0840*/  @P1 LOP3.LUT R5, R5, R28, RZ, 0x3c, !PT ;  /* 0x0000001c05051212 */ /* 0x008fc600078e3cff */
[----:B------:R-:W3:Y:S01]  /*0850*/  @!P0 LDG.E R28, desc[UR8][R16.64+0xc] ;  /* 0x00000c08101c8981 */ /* 0x000ee2000c1e1900 */
[----:B----4-:R-:W-:-:S03]  /*0860*/  @P2 LOP3.LUT R5, R5, R38, RZ, 0x3c, !PT ;  /* 0x0000002605052212 */ /* 0x010fc600078e3cff */
[----:B------:R-:W4:Y:S01]  /*0870*/  @P6 LDG.E R38, desc[UR8][R16.64+0x84] ;  /* 0x0000840810266981 */ /* 0x000f22000c1e1900 */
[----:B-----5:R-:W-:-:S03]  /*0880*/  @!P0 LOP3.LUT R46, R46, R25, RZ, 0x3c, !PT ;  /* 0x000000192e2e8212 */ /* 0x020fc600078e3cff */
[----:B------:R-:W5:Y:S01]  /*0890*/  @P3 LDG.E R25, desc[UR8][R16.64+0x44] ;  /* 0x0000440810193981 */ /* 0x000f62000c1e1900 */
[----:B------:R-:W-:-:S03]  /*08a0*/  @!P0 LOP3.LUT R10, R10, R27, RZ, 0x3c, !PT ;  /* 0x0000001b0a0a8212 */ /* 0x000fc600078e3cff */
[----:B------:R-:W4:Y:S01]  /*08b0*/  @P4 LDG.E R27, desc[UR8][R16.64+0x54] ;  /* 0x00005408101b4981 */ /* 0x000f22000c1e1900 */
[----:B------:R-:W-:Y:S02]  /*08c0*/  @P3 LOP3.LUT R5, R5, R48, RZ, 0x3c, !PT ;  /* 0x0000003005053212 */ /* 0x000fe400078e3cff */
[----:B------:R-:W-:Y:S02]  /*08d0*/  @P1 LOP3.LUT R46, R46, R29, RZ, 0x3c, !PT ;  /* 0x0000001d2e2e1212 */ /* 0x000fe400078e3cff */
[----:B------:R-:W4:Y:S01]  /*08e0*/  @P4 LDG.E R29, desc[UR8][R16.64+0x58] ;  /* 0x00005808101d4981 */ /* 0x000f22000c1e1900 */
[----:B------:R-:W-:Y:S02]  /*08f0*/  @P4 LOP3.LUT R5, R5, R50, RZ, 0x3c, !PT ;  /* 0x0000003205054212 */ /* 0x000fe400078e3cff */
[----:B------:R-:W-:Y:S02]  /*0900*/  @P1 LOP3.LUT R10, R10, R31, RZ, 0x3c, !PT ;  /* 0x0000001f0a0a1212 */ /* 0x000fe400078e3cff */
[----:B------:R-:W4:Y:S01]  /*0910*/  @P5 LDG.E R31, desc[UR8][R16.64+0x68] ;  /* 0x00006808101f5981 */ /* 0x000f22000c1e1900 */
[----:B------:R-:W-:-:S03]  /*0920*/  @P2 LOP3.LUT R46, R46, R33, RZ, 0x3c, !PT ;  /* 0x000000212e2e2212 */ /* 0x000fc600078e3cff */
[----:B------:R-:W4:Y:S01]  /*0930*/  @P5 LDG.E R33, desc[UR8][R16.64+0x6c] ;  /* 0x00006c0810215981 */ /* 0x000f22000c1e1900 */
[----:B------:R-:W-:Y:S02]  /*0940*/  @P5 LOP3.LUT R5, R5, R52, RZ, 0x3c, !PT ;  /* 0x0000003405055212 */ /* 0x000fe400078e3cff */
[----:B------:R-:W-:Y:S02]  /*0950*/  @P2 LOP3.LUT R10, R10, R35, RZ, 0x3c, !PT ;  /* 0x000000230a0a2212 */ /* 0x000fe400078e3cff */
[----:B------:R-:W4:Y:S01]  /*0960*/  @P6 LDG.E R35, desc[UR8][R16.64+0x7c] ;  /* 0x00007c0810236981 */ /* 0x000f22000c1e1900 */
[----:B------:R-:W-:-:S03]  /*0970*/  @P3 LOP3.LUT R46, R46, R37, RZ, 0x3c, !PT ;  /* 0x000000252e2e3212 */ /* 0x000fc600078e3cff */
[----:B------:R-:W4:Y:S01]  /*0980*/  @P6 LDG.E R37, desc[UR8][R16.64+0x80] ;  /* 0x0000800810256981 */ /* 0x000f22000c1e1900 */
[----:B------:R-:W-:Y:S02]  /*0990*/  @P6 LOP3.LUT R5, R5, R45, RZ, 0x3c, !PT ;  /* 0x0000002d05056212 */ /* 0x000fe400078e3cff */
[----:B--2---:R-:W-:Y:S02]  /*09a0*/  @!P0 LOP3.LUT R47, R47, R26, RZ, 0x3c, !PT ;  /* 0x0000001a2f2f8212 */ /* 0x004fe400078e3cff */
[----:B------:R-:W2:Y:S01]  /*09b0*/  @P3 LDG.E R26, desc[UR8][R16.64+0x48] ;  /* 0x00004808101a3981 */ /* 0x000ea2000c1e1900 */
[----:B---3--:R-:W-:Y:S02]  /*09c0*/  @!P0 LOP3.LUT R11, R11, R28, RZ, 0x3c, !PT ;  /* 0x0000001c0b0b8212 */ /* 0x008fe400078e3cff */
[----:B------:R-:W-:Y:S01]  /*09d0*/  @P1 LOP3.LUT R47, R47, R30, RZ, 0x3c, !PT ;  /* 0x0000001e2f2f1212 */ /* 0x000fe200078e3cff */
[----:B------:R-:W3:Y:S01]  /*09e0*/  @P4 LDG.E R28, desc[UR8][R16.64+0x50] ;  /* 0x00005008101c4981 */ /* 0x000ee2000c1e1900 */
[----:B------:R-:W-:-:S03]  /*09f0*/  LOP3.LUT P0, RZ, R44, 0x80, RZ, 0xc0, !PT ;  /* 0x000000802cff7812 */ /* 0x000fc6000780c0ff */
[----:B------:R-:W3:Y:S01]  /*0a00*/  @P4 LDG.E R30, desc[UR8][R16.64+0x5c] ;  /* 0x00005c08101e4981 */ /* 0x000ee2000c1e1900 */
[----:B------:R-:W-:Y:S02]  /*0a10*/  @P1 LOP3.LUT R11, R11, R32, RZ, 0x3c, !PT ;  /* 0x000000200b0b1212 */ /* 0x000fe400078e3cff */
[----:B------:R-:W-:Y:S01]  /*0a20*/  @P2 LOP3.LUT R47, R47, R34, RZ, 0x3c, !PT ;  /* 0x000000222f2f2212 */ /* 0x000fe200078e3cff */
[----:B------:R-:W3:Y:S01]  /*0a30*/  @P5 LDG.E R32, desc[UR8][R16.64+0x64] ;  /* 0x0000640810205981 */ /* 0x000ee2000c1e1900 */
[----:B------:R-:W-:-:S03]  /*0a40*/  @P2 LOP3.LUT R11, R11, R36, RZ, 0x3c, !PT ;  /* 0x000000240b0b2212 */ /* 0x000fc600078e3cff */
[----:B------:R-:W3:Y:S01]  /*0a50*/  @P5 LDG.E R34, desc[UR8][R16.64+0x70] ;  /* 0x0000700810225981 */ /* 0x000ee2000c1e1900 */
[----:B------:R-:W-:-:S03]  /*0a60*/  @P3 LOP3.LUT R47, R47, R40, RZ, 0x3c, !PT ;  /* 0x000000282f2f3212 */ /* 0x000fc600078e3cff */
[----:B------:R-:W3:Y:S04]  /*0a70*/  @P6 LDG.E R36, desc[UR8][R16.64+0x78] ;  /* 0x0000780810246981 */ /* 0x000ee8000c1e1900 */
[----:B------:R-:W3:Y:S04]  /*0a80*/  @P0 LDG.E R40, desc[UR8][R16.64+0x8c] ;  /* 0x00008c0810280981 */ /* 0x000ee8000c1e1900 */
[----:B------:R-:W3:Y:S04]  /*0a90*/  @P0 LDG.E R45, desc[UR8][R16.64+0x90] ;  /* 0x00009008102d0981 */ /* 0x000ee8000c1e1900 */
[----:B------:R-:W3:Y:S04]  /*0aa0*/  @P0 LDG.E R49, desc[UR8][R16.64+0x94] ;  /* 0x0000940810310981 */ /* 0x000ee8000c1e1900 */
[----:B------:R-:W3:Y:S04]  /*0ab0*/  @P0 LDG.E R48, desc[UR8][R16.64+0x98] ;  /* 0x0000980810300981 */ /* 0x000ee8000c1e1900 */
[----:B------:R-:W3:Y:S01]  /*0ac0*/  @P0 LDG.E R50, desc[UR8][R16.64+0x9c] ;  /* 0x00009c0810320981 */ /* 0x000ee2000c1e1900 */
[----:B-----5:R-:W-:-:S02]  /*0ad0*/  @P3 LOP3.LUT R10, R10, R25, RZ, 0x3c, !PT ;  /* 0x000000190a0a3212 */ /* 0x020fc400078e3cff */
[----:B----4-:R-:W-:Y:S02]  /*0ae0*/  @P4 LOP3.LUT R46, R46, R27, RZ, 0x3c, !PT ;  /* 0x0000001b2e2e4212 */ /* 0x010fe400078e3cff */
[----:B------:R-:W-:Y:S02]  /*0af0*/  @P4 LOP3.LUT R10, R10, R29, RZ, 0x3c, !PT ;  /* 0x0000001d0a0a4212 */ /* 0x000fe400078e3cff */
[----:B------:R-:W-:Y:S02]  /*0b00*/  @P5 LOP3.LUT R46, R46, R31, RZ, 0x3c, !PT ;  /* 0x0000001f2e2e5212 */ /* 0x000fe400078e3cff */
[----:B------:R-:W-:Y:S02]  /*0b10*/  @P5 LOP3.LUT R10, R10, R33, RZ, 0x3c, !PT ;  /* 0x000000210a0a5212 */ /* 0x000fe400078e3cff */
[----:B------:R-:W-:Y:S02]  /*0b20*/  @P6 LOP3.LUT R46, R46, R35, RZ, 0x3c, !PT ;  /* 0x000000232e2e6212 */ /* 0x000fe400078e3cff */
[----:B------:R-:W-:-:S02]  /*0b30*/  @P6 LOP3.LUT R10, R10, R37, RZ, 0x3c, !PT ;  /* 0x000000250a0a6212 */ /* 0x000fc400078e3cff */
[----:B--2---:R-:W-:Y:S02]  /*0b40*/  @P3 LOP3.LUT R11, R11, R26, RZ, 0x3c, !PT ;  /* 0x0000001a0b0b3212 */ /* 0x004fe400078e3cff */
[----:B---3--:R-:W-:Y:S02]  /*0b50*/  @P4 LOP3.LUT R47, R47, R28, RZ, 0x3c, !PT ;  /* 0x0000001c2f2f4212 */ /* 0x008fe400078e3cff */
[----:B------:R-:W-:Y:S02]  /*0b60*/  @P4 LOP3.LUT R11, R11, R30, RZ, 0x3c, !PT ;  /* 0x0000001e0b0b4212 */ /* 0x000fe400078e3cff */
[----:B------:R-:W-:Y:S02]  /*0b70*/  @P5 LOP3.LUT R47, R47, R32, RZ, 0x3c, !PT ;  /* 0x000000202f2f5212 */ /* 0x000fe400078e3cff */
[----:B------:R-:W-:Y:S02]  /*0b80*/  @P5 LOP3.LUT R11, R11, R34, RZ, 0x3c, !PT ;  /* 0x000000220b0b5212 */ /* 0x000fe400078e3cff */
[----:B------:R-:W-:-:S02]  /*0b90*/  @P6 LOP3.LUT R47, R47, R36, RZ, 0x3c, !PT ;  /* 0x000000242f2f6212 */ /* 0x000fc400078e3cff */
[----:B------:R-:W-:Y:S02]  /*0ba0*/  @P6 LOP3.LUT R11, R11, R38, RZ, 0x3c, !PT ;  /* 0x000000260b0b6212 */ /* 0x000fe400078e3cff */
[----:B------:R-:W-:Y:S02]  /*0bb0*/  @P0 LOP3.LUT R47, R47, R40, RZ, 0x3c, !PT ;  /* 0x000000282f2f0212 */ /* 0x000fe400078e3cff */
[----:B------:R-:W-:Y:S02]  /*0bc0*/  @P0 LOP3.LUT R46, R46, R45, RZ, 0x3c, !PT ;  /* 0x0000002d2e2e0212 */ /* 0x000fe400078e3cff */
[----:B------:R-:W-:Y:S02]  /*0bd0*/  @P0 LOP3.LUT R10, R10, R49, RZ, 0x3c, !PT ;  /* 0x000000310a0a0212 */ /* 0x000fe400078e3cff */
[----:B------:R-:W-:Y:S02]  /*0be0*/  @P0 LOP3.LUT R11, R11, R48, RZ, 0x3c, !PT ;  /* 0x000000300b0b0212 */ /* 0x000fe400078e3cff */
[----:B------:R-:W-:-:S02]  /*0bf0*/  @P0 LOP3.LUT R5, R5, R50, RZ, 0x3c, !PT ;  /* 0x0000003205050212 */ /* 0x000fc400078e3cff */
[----:B------:R-:W-:-:S13]  /*0c00*/  R2P PR, R44.B1, 0x7f ;  /* 0x0000007f2c007804 */ /* 0x000fda0000001000 */
[----:B------:R-:W2:Y:S04]  /*0c10*/  @P0 LDG.E R28, desc[UR8][R16.64+0xa0] ;  /* 0x0000a008101c0981 */ /* 0x000ea8000c1e1900 */
[----:B------:R-:W3:Y:S04]  /*0c20*/  @P0 LDG.E R30, desc[UR8][R16.64+0xac] ;  /* 0x0000ac08101e0981 */ /* 0x000ee8000c1e1900 */
[----:B------:R-:W4:Y:S04]  /*0c30*/  @P0 LDG.E R25, desc[UR8][R16.64+0xa4] ;  /* 0x0000a40810190981 */ /* 0x000f28000c1e1900 */
        /* <DEDUP_REMOVED lines=16> */
[----:B--2---:R-:W-:-:S03]  /*0d40*/  @P0 LOP3.LUT R47, R47, R28, RZ, 0x3c, !PT ;  /* 0x0000001c2f2f0212 */ /* 0x004fc600078e3cff */
[----:B------:R-:W2:Y:S01]  /*0d50*/  @P3 LDG.E R28, desc[UR8][R16.64+0xec] ;  /* 0x0000ec08101c3981 */ /* 0x000ea2000c1e1900 */
[----:B---3--:R-:W-:-:S03]  /*0d60*/  @P0 LOP3.LUT R11, R11, R30, RZ, 0x3c, !PT ;  /* 0x0000001e0b0b0212 */ /* 0x008fc600078e3cff */
[----:B------:R-:W3:Y:S01]  /*0d70*/  @P4 LDG.E R30, desc[UR8][R16.64+0xf0] ;  /* 0x0000f008101e4981 */ /* 0x000ee2000c1e1900 */
[----:B----4-:R-:W-:-:S03]  /*0d80*/  @P0 LOP3.LUT R46, R46, R25, RZ, 0x3c, !PT ;  /* 0x000000192e2e0212 */ /* 0x010fc600078e3cff */
[----:B------:R-:W4:Y:S01]  /*0d90*/  @P4 LDG.E R25, desc[UR8][R16.64+0xf4] ;  /* 0x0000f40810194981 */ /* 0x000f22000c1e1900 */
[----:B-----5:R-:W-:-:S03]  /*0da0*/  @P0 LOP3.LUT R10, R10, R27, RZ, 0x3c, !PT ;  /* 0x0000001b0a0a0212 */ /* 0x020fc600078e3cff */
[----:B------:R-:W5:Y:S01]  /*0db0*/  @P4 LDG.E R27, desc[UR8][R16.64+0xf8] ;  /* 0x0000f808101b4981 */ /* 0x000f62000c1e1900 */
[----:B------:R-:W-:Y:S02]  /*0dc0*/  @P0 LOP3.LUT R5, R5, R32, RZ, 0x3c, !PT ;  /* 0x0000002005050212 */ /* 0x000fe400078e3cff */
[----:B------:R-:W-:Y:S01]  /*0dd0*/  LOP3.LUT P0, RZ, R44, 0x8000, RZ, 0xc0, !PT ;  /* 0x000080002cff7812 */ /* 0x000fe2000780c0ff */
[----:B------:R-:W5:Y:S01]  /*0de0*/  @P4 LDG.E R32, desc[UR8][R16.64+0xfc] ;  /* 0x0000fc0810204981 */ /* 0x000f62000c1e1900 */
[----:B------:R-:W-:-:S03]  /*0df0*/  @P1 LOP3.LUT R47, R47, R34, RZ, 0x3c, !PT ;  /* 0x000000222f2f1212 */ /* 0x000fc600078e3cff */
        /* <DEDUP_REMOVED lines=26> */
[----:B------:R-:W5:Y:S04]  /*0fa0*/  @P0 LDG.E R45, desc[UR8][R16.64+0x134] ;  /* 0x00013408102d0981 */ /* 0x000f68000c1e1900 */
[----:B------:R-:W5:Y:S04]  /*0fb0*/  @P0 LDG.E R49, desc[UR8][R16.64+0x13c] ;  /* 0x00013c0810310981 */ /* 0x000f68000c1e1900 */
[----:B------:R-:W5:Y:S01]  /*0fc0*/  @P0 LDG.E R52, desc[UR8][R16.64+0x138] ;  /* 0x0001380810340981 */ /* 0x000f62000c1e1900 */
[----:B------:R-:W-:-:S04]  /*0fd0*/  UIADD3 UR4, UPT, UPT, UR4, 0x10, URZ ;  /* 0x0000001004047890 */ /* 0x000fc8000fffe0ff */
[----:B------:R-:W-:Y:S01]  /*0fe0*/  UISETP.NE.AND UP0, UPT, UR4, 0x20, UPT ;  /* 0x000000200400788c */ /* 0x000fe2000bf05270 */
[----:B--2---:R-:W-:Y:S02]  /*0ff0*/  @P3 LOP3.LUT R5, R5, R28, RZ, 0x3c, !PT ;  /* 0x0000001c05053212 */ /* 0x004fe400078e3cff */
[----:B---3--:R-:W-:Y:S02]  /*1000*/  @P4 LOP3.LUT R47, R47, R30, RZ, 0x3c, !PT ;  /* 0x0000001e2f2f4212 */ /* 0x008fe400078e3cff */
[----:B----4-:R-:W-:Y:S02]  /*1010*/  @P4 LOP3.LUT R46, R46, R25, RZ, 0x3c, !PT ;  /* 0x000000192e2e4212 */ /* 0x010fe400078e3cff */
[----:B-----5:R-:W-:Y:S02]  /*1020*/  @P4 LOP3.LUT R10, R10, R27, RZ, 0x3c, !PT ;  /* 0x0000001b0a0a4212 */ /* 0x020fe400078e3cff */
        /* <DEDUP_REMOVED lines=16> */
[----:B------:R-:W-:Y:S01]  /*1130*/  @P0 LOP3.LUT R11, R11, R52, RZ, 0x3c, !PT ;  /* 0x000000340b0b0212 */ /* 0x000fe200078e3cff */
[----:B------:R-:W-:Y:S06]  /*1140*/  BRA.U UP0, `(.L_x_22) ;  /* 0xfffffff5004c7547 */ /* 0x000fec000b83ffff */
[----:B------:R-:W-:-:S05]  /*1150*/  VIADD R41, R41, 0x1 ;  /* 0x0000000129297836 */ /* 0x000fca0000000000 */
[----:B------:R-:W-:-:S13]  /*1160*/  ISETP.NE.AND P0, PT, R41, 0x5, PT ;  /* 0x000000052900780c */ /* 0x000fda0003f05270 */
[----:B------:R-:W-:Y:S05]  /*1170*/  @P0 BRA `(.L_x_23) ;  /* 0xfffffff000d40947 */ /* 0x000fea000383ffff */
[----:B------:R-:W-:Y:S01]  /*1180*/  ISETP.NE.U32.AND P0, PT, R39, 0x1, PT ;  /* 0x000000012700780c */ /* 0x000fe20003f05070 */
[----:B------:R-:W-:Y:S02]  /*1190*/  IMAD.MOV.U32 R4, RZ, RZ, R47 ;  /* 0x000000ffff047224 */ /* 0x000fe400078e002f */
[----:B------:R-:W-:Y:S01]  /*11a0*/  IMAD.MOV.U32 R18, RZ, RZ, R46 ;  /* 0x000000ffff127224 */ /* 0x000fe200078e002e */
[----:B------:R-:W-:Y:S01]  /*11b0*/  ISETP.NE.AND.EX P0, PT, RZ, RZ, PT, P0 ;  /* 0x000000ffff00720c */ /* 0x000fe20003f05300 */
[----:B------:R-:W-:Y:S02]  /*11c0*/  IMAD.MOV.U32 R19, RZ, RZ, R10 ;  /* 0x000000ffff137224 */ /* 0x000fe400078e000a */
[----:B------:R-:W-:Y:S02]  /*11d0*/  IMAD.MOV.U32 R20, RZ, RZ, R11 ;  /* 0x000000ffff147224 */ /* 0x000fe400078e000b */
[----:B------:R-:W-:-:S08]  /*11e0*/  IMAD.MOV.U32 R21, RZ, RZ, R5 ;  /* 0x000000ffff157224 */ /* 0x000fd000078e0005 */
[----:B------:R-:W-:Y:S05]  /*11f0*/  @!P0 BRA `(.L_x_21) ;  /* 0x0000001800ac8947 */ /* 0x000fea0003800000 */
[----:B------:R-:W-:Y:S01]  /*1200*/  IMAD.MOV.U32 R5, RZ, RZ, RZ ;  /* 0x000000ffff057224 */ /* 0x000fe200078e00ff */
[----:B------:R-:W-:Y:S02]  /*1210*/  CS2R R10, SRZ ;  /* 0x00000000000a7805 */ /* 0x000fe4000001ff00 */
[----:B------:R-:W-:Y:S01]  /*1220*/  CS2R R46, SRZ ;  /* 0x00000000002e7805 */ /* 0x000fe2000001ff00 */
[----:B------:R-:W-:-:S07]  /*1230*/  IMAD.MOV.U32 R41, RZ, RZ, RZ ;  /* 0x000000ffff297224 */ /* 0x000fce00078e00ff */
.L_x_25:
        /* <DEDUP_REMOVED lines=27> */
.L_x_24:
        /* <DEDUP_REMOVED lines=183> */
[----:B------:R-:W-:Y:S05]  /*1f60*/  @P0 BRA `(.L_x_21) ;  /* 0x0000000c00500947 */ /* 0x000fea0003800000 */
[----:B------:R-:W-:Y:S01]  /*1f70*/  IMAD.MOV.U32 R5, RZ, RZ, RZ ;  /* 0x000000ffff057224 */ /* 0x000fe200078e00ff */
[----:B------:R-:W-:Y:S02]  /*1f80*/  CS2R R10, SRZ ;  /* 0x00000000000a7805 */ /* 0x000fe4000001ff00 */
[----:B------:R-:W-:Y:S01]  /*1f90*/  CS2R R46, SRZ ;  /* 0x00000000002e7805 */ /* 0x000fe2000001ff00 */
[----:B------:R-:W-:-:S07]  /*1fa0*/  IMAD.MOV.U32 R37, RZ, RZ, RZ ;  /* 0x000000ffff257224 */ /* 0x000fce00078e00ff */
.L_x_27:
        /* <DEDUP_REMOVED lines=27> */
.L_x_26:
        /* <DEDUP_REMOVED lines=10> */
[----:B------:R-:W5:Y:S04]  /*2200*/  @P3 LDG.E R48, desc[UR8][R16.64+0x4c] ;  /* 0x00004c0810303981 */ /* 0x000f68000c1e1900 */
[----:B------:R-:W5:Y:S04]  /*2210*/  @!P0 LDG.E R26, desc[UR8][R16.64] ;  /* 0x00000008101a8981 */ /* 0x000f68000c1e1900 */
[----:B------:R-:W5:Y:S04]  /*2220*/  @!P0 LDG.E R25, desc[UR8][R16.64+0x4] ;  /* 0x0000040810198981 */ /* 0x000f68000c1e1900 */
        /* <DEDUP_REMOVED lines=16> */
[----:B------:R-:W2:Y:S01]  /*2330*/  @P4 LDG.E R30, desc[UR8][R16.64+0x5c] ;  /* 0x00005c08101e4981 */ /* 0x000ea2000c1e1900 */
[----:B---3--:R-:W-:-:S03]  /*2340*/  @P1 LOP3.LUT R5, R5, R36, RZ, 0x3c, !PT ;  /* 0x0000002405051212 */ /* 0x008fc600078e3cff */
[----:B------:R-:W3:Y:S01]  /*2350*/  @P6 LDG.E R36, desc[UR8][R16.64+0x78] ;  /* 0x0000780810246981 */ /* 0x000ee2000c1e1900 */
[----:B----4-:R-:W-:-:S04]  /*2360*/  @P2 LOP3.LUT R5, R5, R42, RZ, 0x3c, !PT ;  /* 0x0000002a05052212 */ /* 0x010fc800078e3cff */
[----:B-----5:R-:W-:Y:S02]  /*2370*/  @P3 LOP3.LUT R5, R5, R48, RZ, 0x3c, !PT ;  /* 0x0000003005053212 */ /* 0x020fe400078e3cff */
[----:B------:R-:W-:Y:S02]  /*2380*/  @!P0 LOP3.LUT R47, R47, R26, RZ, 0x3c, !PT ;  /* 0x0000001a2f2f8212 */ /* 0x000fe400078e3cff */
[----:B------:R-:W4:Y:S01]  /*2390*/  @P3 LDG.E R26, desc[UR8][R16.64+0x48] ;  /* 0x00004808101a3981 */ /* 0x000f22000c1e1900 */
[----:B------:R-:W-:-:S03]  /*23a0*/  @!P0 LOP3.LUT R46, R46, R25, RZ, 0x3c, !PT ;  /* 0x000000192e2e8212 */ /* 0x000fc600078e3cff */
[----:B------:R-:W5:Y:S01]  /*23b0*/  @P3 LDG.E R25, desc[UR8][R16.64+0x40] ;  /* 0x0000400810193981 */ /* 0x000f62000c1e1900 */
[----:B------:R-:W-:-:S03]  /*23c0*/  @!P0 LOP3.LUT R10, R10, R27, RZ, 0x3c, !PT ;  /* 0x0000001b0a0a8212 */ /* 0x000fc600078e3cff */
[----:B------:R-:W2:Y:S01]  /*23d0*/  @P3 LDG.E R27, desc[UR8][R16.64+0x44] ;  /* 0x00004408101b3981 */ /* 0x000ea2000c1e1900 */
[----:B------:R-:W-:Y:S02]  /*23e0*/  @!P0 LOP3.LUT R11, R11, R28, RZ, 0x3c, !PT ;  /* 0x0000001c0b0b8212 */ /* 0x000fe400078e3cff */
[----:B------:R-:W-:Y:S01]  /*23f0*/  LOP3.LUT P0, RZ, R43, 0x80, RZ, 0xc0, !PT ;  /* 0x000000802bff7812 */ /* 0x000fe2000780c0ff */
[----:B------:R-:W3:Y:S01]  /*2400*/  @P4 LDG.E R28, desc[UR8][R16.64+0x50] ;  /* 0x00005008101c4981 */ /* 0x000ee2000c1e1900 */
[----:B------:R-:W-:Y:S02]  /*2410*/  @P4 LOP3.LUT R5, R5, R50, RZ, 0x3c, !PT ;  /* 0x0000003205054212 */ /* 0x000fe400078e3cff */
[----:B------:R-:W-:Y:S02]  /*2420*/  @P1 LOP3.LUT R46, R46, R29, RZ, 0x3c, !PT ;  /* 0x0000001d2e2e1212 */ /* 0x000fe400078e3cff */
[----:B------:R-:W3:Y:S01]  /*2430*/  @P4 LDG.E R29, desc[UR8][R16.64+0x54] ;  /* 0x00005408101d4981 */ /* 0x000ee2000c1e1900 */
[----:B------:R-:W-:-:S03]  /*2440*/  @P1 LOP3.LUT R10, R10, R31, RZ, 0x3c, !PT ;  /* 0x0000001f0a0a1212 */ /* 0x000fc600078e3cff */
        /* <DEDUP_REMOVED lines=18> */
[----:B------:R-:W3:Y:S04]  /*2570*/  @P0 LDG.E R53, desc[UR8][R16.64+0x94] ;  /* 0x0000940810350981 */ /* 0x000ee8000c1e1900 */
[----:B------:R-:W3:Y:S04]  /*2580*/  @P0 LDG.E R42, desc[UR8][R16.64+0x98] ;  /* 0x00009808102a0981 */ /* 0x000ee8000c1e1900 */
[----:B------:R-:W3:Y:S01]  /*2590*/  @P0 LDG.E R44, desc[UR8][R16.64+0x9c] ;  /* 0x00009c08102c0981 */ /* 0x000ee2000c1e1900 */
[----:B----4-:R-:W-:Y:S02]  /*25a0*/  @P3 LOP3.LUT R11, R11, R26, RZ, 0x3c, !PT ;  /* 0x0000001a0b0b3212 */ /* 0x010fe400078e3cff */
[----:B-----5:R-:W-:-:S02]  /*25b0*/  @P3 LOP3.LUT R46, R46, R25, RZ, 0x3c, !PT ;  /* 0x000000192e2e3212 */ /* 0x020fc400078e3cff */
[----:B--2---:R-:W-:Y:S02]  /*25c0*/  @P3 LOP3.LUT R10, R10, R27, RZ, 0x3c, !PT ;  /* 0x0000001b0a0a3212 */ /* 0x004fe400078e3cff */
[----:B------:R-:W-:Y:S02]  /*25d0*/  @P4 LOP3.LUT R11, R11, R30, RZ, 0x3c, !PT ;  /* 0x0000001e0b0b4212 */ /* 0x000fe400078e3cff */
[----:B---3--:R-:W-:Y:S02]  /*25e0*/  @P4 LOP3.LUT R47, R47, R28, RZ, 0x3c, !PT ;  /* 0x0000001c2f2f4212 */ /* 0x008fe400078e3cff */
        /* <DEDUP_REMOVED lines=98> */
[----:B------:R-:W-:Y:S01]  /*2c10*/  @P0 LOP3.LUT R11, R11, R52, RZ, 0x3c, !PT ;  /* 0x000000340b0b0212 */ /* 0x000fe200078e3cff */
[----:B------:R-:W-:Y:S06]  /*2c20*/  BRA.U UP0, `(.L_x_26) ;  /* 0xfffffff5004c7547 */ /* 0x000fec000b83ffff */
[----:B------:R-:W-:-:S05]  /*2c30*/  VIADD R37, R37, 0x1 ;  /* 0x0000000125257836 */ /* 0x000fca0000000000 */
[----:B------:R-:W-:-:S13]  /*2c40*/  ISETP.NE.AND P0, PT, R37, 0x5, PT ;  /* 0x000000052500780c */ /* 0x000fda0003f05270 */
[----:B------:R-:W-:Y:S05]  /*2c50*/  @P0 BRA `(.L_x_27) ;  /* 0xfffffff000d40947 */ /* 0x000fea000383ffff */
[----:B------:R-:W-:Y:S02]  /*2c60*/  IMAD.MOV.U32 R4, RZ, RZ, R47 ;  /* 0x000000ffff047224 */ /* 0x000fe400078e002f */
[----:B------:R-:W-:Y:S02]  /*2c70*/  IMAD.MOV.U32 R18, RZ, RZ, R46 ;  /* 0x000000ffff127224 */ /* 0x000fe400078e002e */
[----:B------:R-:W-:Y:S02]  /*2c80*/  IMAD.MOV.U32 R19, RZ, RZ, R10 ;  /* 0x000000ffff137224 */ /* 0x000fe400078e000a */
[----:B------:R-:W-:Y:S02]  /*2c90*/  IMAD.MOV.U32 R20, RZ, RZ, R11 ;  /* 0x000000ffff147224 */ /* 0x000fe400078e000b */
[----:B------:R-:W-:-:S07]  /*2ca0*/  IMAD.MOV.U32 R21, RZ, RZ, R5 ;  /* 0x000000ffff157224 */ /* 0x000fce00078e0005 */
.L_x_21:
[----:B------:R-:W-:Y:S05]  /*2cb0*/  BSYNC.RECONVERGENT B1 ;  /* 0x0000000000017941 */ /* 0x000fea0003800200 */
.L_x_20:
[C---:B------:R-:W-:Y:S01]  /*2cc0*/  ISETP.GT.U32.AND P0, PT, R23.reuse, 0x3, PT ;  /* 0x000000031700780c */ /* 0x040fe20003f04070 */
[----:B------:R-:W-:Y:S01]  /*2cd0*/  VIADD R22, R22, 0x1 ;  /* 0x0000000116167836 */ /* 0x000fe20000000000 */
[--C-:B------:R-:W-:Y:S02]  /*2ce0*/  SHF.R.U64 R23, R23, 0x2, R24.reuse ;  /* 0x0000000217177819 */ /* 0x100fe40000001218 */
[----:B------:R-:W-:Y:S02]  /*2cf0*/  ISETP.GT.U32.AND.EX P0, PT, R24, RZ, PT, P0 ;  /* 0x000000ff1800720c */ /* 0x000fe40003f04100 */
[----:B------:R-:W-:-:S11]  /*2d00*/  SHF.R.U32.HI R24, RZ, 0x2, R24 ;  /* 0x00000002ff187819 */ /* 0x000fd60000011618 */
[----:B------:R-:W-:Y:S05]  /*2d10*/  @P0 BRA `(.L_x_28) ;  /* 0xffffffd400c00947 */ /* 0x000fea000383ffff */
.L_x_19:
[----:B------:R-:W-:Y:S05]  /*2d20*/  BSYNC.RECONVERGENT B0 ;  /* 0x0000000000007941 */ /* 0x000fea0003800200 */
.L_x_18:
[----:B------:R-:W0:Y:S01]  /*2d30*/  LDC R4, c[0x0][0x38c] ;  /* 0x0000e300ff047b82 */ /* 0x000e220000000800 */
[----:B------:R-:W1:Y:S07]  /*2d40*/  LDCU.64 UR14, c[0x0][0x380] ;  /* 0x00007000ff0e77ac */ /* 0x000e6e0008000a00 */
[----:B------:R-:W2:Y:S01]  /*2d50*/  LDC.64 R8, c[0x0][0x398] ;  /* 0x0000e600ff087b82 */ /* 0x000ea20000000a00 */
[----:B-1----:R-:W-:-:S04]  /*2d60*/  LEA R16, P0, R7, UR14, 0x3 ;  /* 0x0000000e07107c11 */ /* 0x002fc8000f8018ff */
[----:B------:R-:W-:Y:S02]  /*2d70*/  LEA.HI.X R17, R7, UR15, R0, 0x3, P0 ;  /* 0x0000000f07117c11 */ /* 0x000fe400080f1c00 */
[----:B0-----:R-:W-:-:S03]  /*2d80*/  ISETP.GE.AND P0, PT, R4, 0x1, PT ;  /* 0x000000010400780c */ /* 0x001fc60003f06270 */
[----:B--2---:R0:W-:Y:S10]  /*2d90*/  STG.E.64 desc[UR8][R16.64], R8 ;  /* 0x0000000810007986 */ /* 0x0041f4000c101b08 */
[----:B------:R-:W-:Y:S05]  /*2da0*/  @!P0 EXIT ;  /* 0x000000000000894d */ /* 0x000fea0003800000 */
[----:B------:R-:W0:Y:S01]  /*2db0*/  MUFU.RSQ64H R49, R3 ;  /* 0x0000000300317308 */ /* 0x000e220000001c00 */
[----:B------:R-:W-:Y:S02]  /*2dc0*/  VIADD R48, R3, 0xfcb00000 ;  /* 0xfcb0000003307836 */ /* 0x000fe40000000000 */
[----:B------:R-:W-:Y:S02]  /*2dd0*/  IMAD.MOV.U32 R18, RZ, RZ, 0x0 ;  /* 0x00000000ff127424 */ /* 0x000fe400078e00ff */
[----:B------:R-:W-:Y:S01]  /*2de0*/  IMAD.MOV.U32 R19, RZ, RZ, 0x3fd80000 ;  /* 0x3fd80000ff137424 */ /* 0x000fe200078e00ff */
[----:B------:R-:W-:Y:S01]  /*2df0*/  ISETP.GE.U32.AND P0, PT, R48, 0x7ca00000, PT ;  /* 0x7ca000003000780c */ /* 0x000fe20003f06070 */
[----:B0-----:R-:W-:-:S08]  /*2e00*/  DMUL R8, R48, R48 ;  /* 0x0000003030087228 */ /* 0x001fd00000000000 */
[----:B------:R-:W-:-:S08]  /*2e10*/  DFMA R8, -R8, R2, 1 ;  /* 0x3ff000000808742b */ /* 0x000fd00000000102 */
[----:B------:R-:W-:Y:S02]  /*2e20*/  DFMA R18, R8, R18, 0.5 ;  /* 0x3fe000000812742b */ /* 0x000fe40000000012 */
[----:B------:R-:W-:-:S08]  /*2e30*/  DMUL R8, R48, R8 ;  /* 0x0000000830087228 */ /* 0x000fd00000000000 */
[----:B------:R-:W-:-:S08]  /*2e40*/  DFMA R8, R18, R8, R48 ;  /* 0x000000081208722b */ /* 0x000fd00000000030 */
[----:B------:R-:W-:Y:S02]  /*2e50*/  DMUL R44, R8, R2 ;  /* 0x00000002082c7228 */ /* 0x000fe40000000000 */
[----:B------:R-:W-:Y:S02]  /*2e60*/  VIADD R43, R9, 0xfff00000 ;  /* 0xfff00000092b7836 */ /* 0x000fe40000000000 */
[----:B------:R-:W-:-:S04]  /*2e70*/  IMAD.MOV.U32 R42, RZ, RZ, R8 ;  /* 0x000000ffff2a7224 */ /* 0x000fc800078e0008 */
[----:B------:R-:W-:-:S08]  /*2e80*/  DFMA R40, R44, -R44, R2 ;  /* 0x8000002c2c28722b */ /* 0x000fd00000000002 */
[----:B------:R-:W-:Y:S01]  /*2e90*/  DFMA R18, R40, R42, R44 ;  /* 0x0000002a2812722b */ /* 0x000fe2000000002c */
[----:B------:R-:W-:Y:S10]  /*2ea0*/  @!P0 BRA `(.L_x_29) ;  /* 0x00000000001c8947 */ /* 0x000ff40003800000 */
[----:B------:R-:W-:Y:S01]  /*2eb0*/  IMAD.MOV.U32 R42, RZ, RZ, R8 ;  /* 0x000000ffff2a7224 */ /* 0x000fe200078e0008 */
[----:B------:R-:W-:Y:S01]  /*2ec0*/  MOV R8, 0x2f00 ;  /* 0x00002f0000087802 */ /* 0x000fe20000000f00 */
[----:B------:R-:W-:Y:S02]  /*2ed0*/  IMAD.MOV.U32 R38, RZ, RZ, R2 ;  /* 0x000000ffff267224 */ /* 0x000fe400078e0002 */
[----:B------:R-:W-:-:S07]  /*2ee0*/  IMAD.MOV.U32 R39, RZ, RZ, R3 ;  /* 0x000000ffff277224 */ /* 0x000fce00078e0003 */
[----:B------:R-:W-:Y:S05]  /*2ef0*/  CALL.REL.NOINC `($__internal_3_$__cuda_sm20_dsqrt_rn_f64_mediumpath_v1) ;  /* 0x0000004000d47944 */ /* 0x000fea0003c00000 */
[----:B------:R-:W-:Y:S02]  /*2f00*/  IMAD.MOV.U32 R18, RZ, RZ, R38 ;  /* 0x000000ffff127224 */ /* 0x000fe400078e0026 */
[----:B------:R-:W-:-:S07]  /*2f10*/  IMAD.MOV.U32 R19, RZ, RZ, R39 ;  /* 0x000000ffff137224 */ /* 0x000fce00078e0027 */
.L_x_29:
[----:B------:R-:W0:Y:S01]  /*2f20*/  LDCU.64 UR4, c[0x0][0x3d0] ;  /* 0x00007a00ff0477ac */ /* 0x000e220008000a00 */
[----:B------:R-:W-:Y:S02]  /*2f30*/  IMAD.MOV.U32 R22, RZ, RZ, 0x0 ;  /* 0x00000000ff167424 */ /* 0x000fe400078e00ff */
[----:B------:R-:W-:Y:S01]  /*2f40*/  IMAD.MOV.U32 R23, RZ, RZ, 0x3fd80000 ;  /* 0x3fd80000ff177424 */ /* 0x000fe200078e00ff */
[----:B0-----:R-:W-:-:S06]  /*2f50*/  DMUL R20, R2, UR4 ;  /* 0x0000000402147c28 */ /* 0x001fcc0008000000 */
[----:B------:R-:W0:Y:S04]  /*2f60*/  MUFU.RSQ64H R49, R21 ;  /* 0x0000001500317308 */ /* 0x000e280000001c00 */
[----:B------:R-:W-:-:S04]  /*2f70*/  VIADD R48, R21, 0xfcb00000 ;  /* 0xfcb0000015307836 */ /* 0x000fc80000000000 */
[----:B------:R1:W2:Y:S01]  /*2f80*/  F2F.F32.F64 R4, R20 ;  /* 0x0000001400047310 */ /* 0x0002a20000301000 */
[----:B------:R-:W-:Y:S01]  /*2f90*/  ISETP.GE.U32.AND P0, PT, R48, 0x7ca00000, PT ;  /* 0x7ca000003000780c */ /* 0x000fe20003f06070 */
[----:B0-----:R-:W-:-:S08]  /*2fa0*/  DMUL R8, R48, R48 ;  /* 0x0000003030087228 */ /* 0x001fd00000000000 */
[----:B------:R-:W-:-:S08]  /*2fb0*/  DFMA R8, R20, -R8, 1 ;  /* 0x3ff000001408742b */ /* 0x000fd00000000808 */
        /* <DEDUP_REMOVED lines=8> */
[----:B-12---:R-:W-:Y:S10]  /*3040*/  @!P0 BRA `(.L_x_30) ;  /* 0x00000000001c8947 */ /* 0x006ff40003800000 */
[----:B------:R-:W-:Y:S01]  /*3050*/  IMAD.MOV.U32 R42, RZ, RZ, R8 ;  /* 0x000000ffff2a7224 */ /* 0x000fe200078e0008 */
[----:B------:R-:W-:Y:S01]  /*3060*/  MOV R8, 0x30a0 ;  /* 0x000030a000087802 */ /* 0x000fe20000000f00 */
[----:B------:R-:W-:Y:S02]  /*3070*/  IMAD.MOV.U32 R38, RZ, RZ, R20 ;  /* 0x000000ffff267224 */ /* 0x000fe400078e0014 */
[----:B------:R-:W-:-:S07]  /*3080*/  IMAD.MOV.U32 R39, RZ, RZ, R21 ;  /* 0x000000ffff277224 */ /* 0x000fce00078e0015 */
[----:B------:R-:W-:Y:S05]  /*3090*/  CALL.REL.NOINC `($__internal_3_$__cuda_sm20_dsqrt_rn_f64_mediumpath_v1) ;  /* 0x00000040006c7944 */ /* 0x000fea0003c00000 */
[----:B------:R-:W-:Y:S02]  /*30a0*/  IMAD.MOV.U32 R22, RZ, RZ, R38 ;  /* 0x000000ffff167224 */ /* 0x000fe400078e0026 */
[----:B------:R-:W-:-:S07]  /*30b0*/  IMAD.MOV.U32 R23, RZ, RZ, R39 ;  /* 0x000000ffff177224 */ /* 0x000fce00078e0027 */
.L_x_30:
[----:B------:R-:W0:Y:S01]  /*30c0*/  LDC.64 R38, c[0x0][0x3c8] ;  /* 0x0000f200ff267b82 */ /* 0x000e220000000a00 */
[----:B------:R-:W-:Y:S02]  /*30d0*/  IMAD.MOV.U32 R24, RZ, RZ, 0x0 ;  /* 0x00000000ff187424 */ /* 0x000fe400078e00ff */
[----:B------:R-:W-:Y:S02]  /*30e0*/  IMAD.MOV.U32 R25, RZ, RZ, 0x3fd80000 ;  /* 0x3fd80000ff197424 */ /* 0x000fe400078e00ff */
[----:B------:R-:W-:Y:S01]  /*30f0*/  IMAD.MOV.U32 R27, RZ, RZ, 0x437c0000 ;  /* 0x437c0000ff1b7424 */ /* 0x000fe200078e00ff */
[----:B0-----:R-:W-:-:S06]  /*3100*/  DFMA R38, -R38, R38, 1 ;  /* 0x3ff000002626742b */ /* 0x001fcc0000000126 */
[----:B------:R-:W0:Y:S04]  /*3110*/  MUFU.RSQ64H R49, R39 ;  /* 0x0000002700317308 */ /* 0x000e280000001c00 */
[----:B------:R-:W-:-:S05]  /*3120*/  VIADD R48, R39, 0xfcb00000 ;  /* 0xfcb0000027307836 */ /* 0x000fca0000000000 */
[----:B------:R-:W-:Y:S01]  /*3130*/  ISETP.GE.U32.AND P0, PT, R48, 0x7ca00000, PT ;  /* 0x7ca000003000780c */ /* 0x000fe20003f06070 */
[----:B0-----:R-:W-:-:S08]  /*3140*/  DMUL R8, R48, R48 ;  /* 0x0000003030087228 */ /* 0x001fd00000000000 */
[----:B------:R-:W-:-:S08]  /*3150*/  DFMA R8, R38, -R8, 1 ;  /* 0x3ff000002608742b */ /* 0x000fd00000000808 */
[----:B------:R-:W-:Y:S02]  /*3160*/  DFMA R24, R8, R24, 0.5 ;  /* 0x3fe000000818742b */ /* 0x000fe40000000018 */
[----:B------:R-:W-:-:S08]  /*3170*/  DMUL R8, R48, R8 ;  /* 0x0000000830087228 */ /* 0x000fd00000000000 */
[----:B------:R-:W-:Y:S01]  /*3180*/  DFMA R8, R24, R8, R48 ;  /* 0x000000081808722b */ /* 0x000fe20000000030 */
[----:B------:R-:W-:-:S04]  /*3190*/  IMAD.MOV.U32 R25, RZ, RZ, 0x3bbb989d ;  /* 0x3bbb989dff197424 */ /* 0x000fc800078e00ff */
[----:B------:R-:W-:-:S03]  /*31a0*/  FFMA.SAT R0, R4, R25, 0.5 ;  /* 0x3f00000004007423 */ /* 0x000fc60000002019 */
[----:B------:R-:W-:Y:S01]  /*31b0*/  DMUL R44, R38, R8 ;  /* 0x00000008262c7228 */ /* 0x000fe20000000000 */
[----:B------:R-:W-:Y:S01]  /*31c0*/  FFMA.RM R0, R0, R27, 12582913 ;  /* 0x4b40000100007423 */ /* 0x000fe2000000401b */
[----:B------:R-:W-:Y:S02]  /*31d0*/  VIADD R43, R9, 0xfff00000 ;  /* 0xfff00000092b7836 */ /* 0x000fe40000000000 */
[----:B------:R-:W-:Y:S02]  /*31e0*/  IMAD.MOV.U32 R42, RZ, RZ, R8 ;  /* 0x000000ffff2a7224 */ /* 0x000fe400078e0008 */
[C---:B------:R-:W-:Y:S01]  /*31f0*/  FADD R25, R0.reuse, -12583039 ;  /* 0xcb40007f00197421 */ /* 0x040fe20000000000 */
[----:B------:R-:W-:Y:S01]  /*3200*/  IMAD.SHL.U32 R0, R0, 0x800000, RZ ;  /* 0x0080000000007824 */ /* 0x000fe200078e00ff */
[----:B------:R-:W-:Y:S02]  /*3210*/  DFMA R40, R44, -R44, R38 ;  /* 0x8000002c2c28722b */ /* 0x000fe40000000026 */
[----:B------:R-:W-:-:S04]  /*3220*/  FFMA R27, R4, 1.4426950216293334961, -R25 ;  /* 0x3fb8aa3b041b7823 */ /* 0x000fc80000000819 */
[----:B------:R-:W-:Y:S02]  /*3230*/  FFMA R30, R4, 1.925963033500011079e-08, R27 ;  /* 0x32a57060041e7823 */ /* 0x000fe4000000001b */
[----:B------:R-:W-:Y:S01]  /*3240*/  DFMA R24, R40, R42, R44 ;  /* 0x0000002a2818722b */ /* 0x000fe2000000002c */
[----:B------:R-:W-:Y:S10]  /*3250*/  @!P0 BRA `(.L_x_31) ;  /* 0x0000000000148947 */ /* 0x000ff40003800000 */
[----:B------:R-:W-:Y:S01]  /*3260*/  IMAD.MOV.U32 R42, RZ, RZ, R8 ;  /* 0x000000ffff2a7224 */ /* 0x000fe200078e0008 */
[----:B------:R-:W-:-:S07]  /*3270*/  MOV R8, 0x3290 ;  /* 0x0000329000087802 */ /* 0x000fce0000000f00 */
[----:B------:R-:W-:Y:S05]  /*3280*/  CALL.REL.NOINC `($__internal_3_$__cuda_sm20_dsqrt_rn_f64_mediumpath_v1) ;  /* 0x0000003c00f07944 */ /* 0x000fea0003c00000 */
[----:B------:R-:W-:Y:S02]  /*3290*/  IMAD.MOV.U32 R24, RZ, RZ, R38 ;  /* 0x000000ffff187224 */ /* 0x000fe400078e0026 */
[----:B------:R-:W-:-:S07]  /*32a0*/  IMAD.MOV.U32 R25, RZ, RZ, R39 ;  /* 0x000000ffff197224 */ /* 0x000fce00078e0027 */
.L_x_31:
[----:B------:R-:W0:Y:S01]  /*32b0*/  LDC.64 R26, c[0x0][0x3e8] ;  /* 0x0000fa00ff1a7b82 */ /* 0x000e220000000a00 */
[----:B------:R-:W1:Y:S01]  /*32c0*/  MUFU.EX2 R29, R30 ;  /* 0x0000001e001d7308 */ /* 0x000e620000000800 */
[----:B------:R-:W0:Y:S01]  /*32d0*/  LDCU.64 UR4, c[0x0][0x3a0] ;  /* 0x00007400ff0477ac */ /* 0x000e220008000a00 */
[----:B------:R-:W-:Y:S02]  /*32e0*/  IMAD.MOV.U32 R9, RZ, RZ, RZ ;  /* 0x000000ffff097224 */ /* 0x000fe400078e00ff */
[----:B-1----:R-:W-:Y:S01]  /*32f0*/  FMUL R0, R0, R29 ;  /* 0x0000001d00007220 */ /* 0x002fe20000400000 */
[----:B------:R-:W-:Y:S01]  /*3300*/  CS2R R28, SRZ ;  /* 0x00000000001c7805 */ /* 0x000fe2000001ff00 */
[----:B0-----:R-:W-:Y:S01]  /*3310*/  DADD R26, -R26, UR4 ;  /* 0x000000041a1a7e29 */ /* 0x001fe20008000100 */
[----:B------:R-:W-:-:S10]  /*3320*/  UMOV UR4, URZ ;  /* 0x000000ff00047c82 */ /* 0x000fd40008000000 */
.L_x_68:
[----:B------:R-:W-:-:S14]  /*3330*/  DSETP.GEU.AND P0, PT, R20, 64, PT ;  /* 0x405000001400742a */ /* 0x000fdc0003f0e000 */
[----:B0-----:R-:W-:Y:S05]  /*3340*/  @P0 BRA `(.L_x_32) ;  /* 0x00000000006c0947 */ /* 0x001fea0003800000 */
[----:B------:R-:W-:Y:S01]  /*3350*/  BSSY.RECONVERGENT B0, `(.L_x_33) ;  /* 0x0000018000007945 */ /* 0x000fe20003800200 */
[----:B------:R-:W-:Y:S02]  /*3360*/  IMAD.MOV.U32 R8, RZ, RZ, RZ ;  /* 0x000000ffff087224 */ /* 0x000fe400078e00ff */
[----:B------:R-:W-:-:S07]  /*3370*/  IMAD.MOV.U32 R30, RZ, RZ, R0 ;  /* 0x000000ffff1e7224 */ /* 0x000fce00078e0000 */
.L_x_34:
[----:B------:R-:W-:Y:S01]  /*3380*/  SHF.R.U32.HI R32, RZ, 0x2, R47 ;  /* 0x00000002ff207819 */ /* 0x000fe2000001162f */
[----:B------:R-:W-:Y:S02]  /*3390*/  IMAD.SHL.U32 R31, R5, 0x10, RZ ;  /* 0x00000010051f7824 */ /* 0x000fe400078e00ff */
[----:B------:R-:W-:Y:S01]  /*33a0*/  VIADD R6, R6, 0x587c5 ;  /* 0x000587c506067836 */ /* 0x000fe20000000000 */
[----:B------:R-:W-:Y:S01]  /*33b0*/  LOP3.LUT R32, R32, R47, RZ, 0x3c, !PT ;  /* 0x0000002f20207212 */ /* 0x000fe200078e3cff */
[----:B------:R-:W-:Y:S02]  /*33c0*/  IMAD.MOV.U32 R47, RZ, RZ, R46 ;  /* 0x000000ffff2f7224 */ /* 0x000fe400078e002e */
[----:B------:R-:W-:Y:S02]  /*33d0*/  IMAD.MOV.U32 R46, RZ, RZ, R10 ;  /* 0x000000ffff2e7224 */ /* 0x000fe400078e000a */
[----:B------:R-:W-:Y:S02]  /*33e0*/  IMAD.SHL.U32 R33, R32, 0x2, RZ ;  /* 0x0000000220217824 */ /* 0x000fe400078e00ff */
[----:B------:R-:W-:-:S02]  /*33f0*/  IMAD.MOV.U32 R10, RZ, RZ, R11 ;  /* 0x000000ffff0a7224 */ /* 0x000fc400078e000b */
[----:B------:R-:W-:Y:S01]  /*3400*/  IMAD.MOV.U32 R11, RZ, RZ, R5 ;  /* 0x000000ffff0b7224 */ /* 0x000fe200078e0005 */
[----:B------:R-:W-:Y:S01]  /*3410*/  LOP3.LUT R32, R32, R33, R31, 0x96, !PT ;  /* 0x0000002120207212 */ /* 0x000fe200078e961f */
[----:B------:R-:W-:-:S03]  /*3420*/  IMAD.MOV.U32 R33, RZ, RZ, 0x2f800000 ;  /* 0x2f800000ff217424 */ /* 0x000fc600078e00ff */
[----:B------:R-:W-:-:S05]  /*3430*/  LOP3.LUT R31, R32, R5, RZ, 0x3c, !PT ;  /* 0x00000005201f7212 */ /* 0x000fca00078e3cff */
[----:B------:R-:W-:Y:S02]  /*3440*/  IMAD.IADD R32, R31, 0x1, R6 ;  /* 0x000000011f207824 */ /* 0x000fe400078e0206 */
[----:B------:R-:W-:-:S03]  /*3450*/  IMAD.MOV.U32 R5, RZ, RZ, R31 ;  /* 0x000000ffff057224 */ /* 0x000fc600078e001f */
[----:B------:R-:W-:-:S05]  /*3460*/  I2FP.F32.U32 R32, R32 ;  /* 0x0000002000207245 */ /* 0x000fca0000201000 */
[----:B------:R-:W-:Y:S01]  /*3470*/  FFMA R33, R32, R33, 1.1641532182693481445e-10 ;  /* 0x2f00000020217423 */ /* 0x000fe20000000021 */
[----:B------:R-:W-:Y:S02]  /*3480*/  IMAD.MOV.U32 R32, RZ, RZ, R8 ;  /* 0x000000ffff207224 */ /* 0x000fe400078e0008 */
[----:B------:R-:W-:Y:S02]  /*3490*/  VIADD R8, R8, 0x1 ;  /* 0x0000000108087836 */ /* 0x000fe40000000000 */
[----:B------:R-:W-:-:S05]  /*34a0*/  FMUL R30, R33, R30 ;  /* 0x0000001e211e7220 */ /* 0x000fca0000400000 */
[----:B------:R-:W-:-:S13]  /*34b0*/  FSETP.GT.AND P0, PT, R30, 1, PT ;  /* 0x3f8000001e00780b */ /* 0x000fda0003f04000 */
[----:B------:R-:W-:Y:S05]  /*34c0*/  @P0 BRA `(.L_x_34) ;  /* 0xfffffffc00ac0947 */ /* 0x000fea000383ffff */
[----:B------:R-:W-:Y:S05]  /*34d0*/  BSYNC.RECONVERGENT B0 ;  /* 0x0000000000007941 */ /* 0x000fea0003800200 */
.L_x_33:
[----:B------:R-:W-:Y:S01]  /*34e0*/  IMAD.MOV.U32 R8, RZ, RZ, R32 ;  /* 0x000000ffff087224 */ /* 0x000fe200078e0020 */
[----:B------:R-:W-:Y:S06]  /*34f0*/  BRA `(.L_x_35) ;  /* 0x0000001c00687947 */ /* 0x000fec0003800000 */
.L_x_32:
[----:B------:R-:W-:-:S14]  /*3500*/  DSETP.GT.AND P0, PT, R20, 4000, PT ;  /* 0x40af40001400742a */ /* 0x000fdc0003f04000 */
[----:B------:R-:W-:Y:S05]  /*3510*/  @!P0 BRA `(.L_x_36) ;  /* 0x0000000c00b88947 */ /* 0x000fea0003800000 */
[----:B------:R-:W-:Y:S01]  /*3520*/  ISETP.NE.AND P0, PT, R9, 0x1, PT ;  /* 0x000000010900780c */ /* 0x000fe20003f05270 */
[----:B------:R-:W-:Y:S01]  /*3530*/  BSSY.RECONVERGENT B0, `(.L_x_37) ;  /* 0x00000e8000007945 */ /* 0x000fe20003800200 */
[----:B------:R-:W-:Y:S02]  /*3540*/  IMAD.MOV.U32 R36, RZ, RZ, R28 ;  /* 0x000000ffff247224 */ /* 0x000fe400078e001c */
[----:B------:R-:W-:Y:S02]  /*3550*/  IMAD.MOV.U32 R37, RZ, RZ, R29 ;  /* 0x000000ffff257224 */ /* 0x000fe400078e001d */
[----:B------:R-:W-:-:S07]  /*3560*/  IMAD.MOV.U32 R9, RZ, RZ, RZ ;  /* 0x000000ffff097224 */ /* 0x000fce00078e00ff */
[----:B------:R-:W-:Y:S05]  /*3570*/  @!P0 BRA `(.L_x_38) ;  /* 0x0000000c008c8947 */ /* 0x000fea0003800000 */
[----:B------:R-:W-:Y:S01]  /*3580*/  SHF.R.U32.HI R8, RZ, 0x2, R47 ;  /* 0x00000002ff087819 */ /* 0x000fe2000001162f */
[----:B------:R-:W-:Y:S01]  /*3590*/  IMAD.SHL.U32 R9, R5, 0x10, RZ ;  /* 0x0000001005097824 */ /* 0x000fe200078e00ff */
[----:B------:R-:W-:Y:S01]  /*35a0*/  SHF.R.U32.HI R29, RZ, 0x2, R46 ;  /* 0x00000002ff1d7819 */ /* 0x000fe2000001162e */
[----:B------:R-:W-:Y:S01]  /*35b0*/  IMAD.MOV.U32 R52, RZ, RZ, 0x0 ;  /* 0x00000000ff347424 */ /* 0x000fe200078e00ff */
[----:B------:R-:W-:Y:S01]  /*35c0*/  LOP3.LUT R8, R8, R47, RZ, 0x3c, !PT ;  /* 0x0000002f08087212 */ /* 0x000fe200078e3cff */
[----:B------:R-:W-:Y:S01]  /*35d0*/  IMAD.MOV.U32 R53, RZ, RZ, 0x3ca00000 ;  /* 0x3ca00000ff357424 */ /* 0x000fe200078e00ff */
[----:B------:R-:W-:Y:S01]  /*35e0*/  LOP3.LUT R29, R29, R46, RZ, 0x3c, !PT ;  /* 0x0000002e1d1d7212 */ /* 0x000fe200078e3cff */
[----:B------:R-:W-:Y:S01]  /*35f0*/  BSSY.RECONVERGENT B1, `(.L_x_39) ;  /* 0x0000073000017945 */ /* 0x000fe20003800200 */
[----:B------:R-:W-:Y:S01]  /*3600*/  SHF.R.U32.HI R33, RZ, 0x2, R10 ;  /* 0x00000002ff217819 */ /* 0x000fe2000001160a */
[----:B------:R-:W-:Y:S01]  /*3610*/  IMAD.SHL.U32 R28, R8, 0x2, RZ ;  /* 0x00000002081c7824 */ /* 0x000fe200078e00ff */
[----:B------:R-:W-:-:S02]  /*3620*/  SHF.R.U32.HI R30, RZ, 0x2, R11 ;  /* 0x00000002ff1e7819 */ /* 0x000fc4000001160b */
[----:B------:R-:W-:Y:S02]  /*3630*/  LOP3.LUT R33, R33, R10, RZ, 0x3c, !PT ;  /* 0x0000000a21217212 */ /* 0x000fe400078e3cff */
[----:B------:R-:W-:Y:S01]  /*3640*/  LOP3.LUT R28, R8, R28, R9, 0x96, !PT ;  /* 0x0000001c081c7212 */ /* 0x000fe200078e9609 */
[----:B------:R-:W-:Y:S01]  /*3650*/  IMAD.SHL.U32 R9, R29, 0x2, RZ ;  /* 0x000000021d097824 */ /* 0x000fe200078e00ff */
[----:B------:R-:W-:Y:S01]  /*3660*/  LOP3.LUT R30, R30, R11, RZ, 0x3c, !PT ;  /* 0x0000000b1e1e7212 */ /* 0x000fe200078e3cff */
[----:B------:R-:W-:Y:S01]  /*3670*/  IMAD.SHL.U32 R10, R33, 0x2, RZ ;  /* 0x00000002210a7824 */ /* 0x000fe200078e00ff */
[----:B------:R-:W-:-:S04]  /*3680*/  LOP3.LUT R46, R28, R5, RZ, 0x3c, !PT ;  /* 0x000000051c2e7212 */ /* 0x000fc800078e3cff */
[----:B------:R-:W-:Y:S01]  /*3690*/  IADD3 R31, PT, PT, R6, 0x587c5, R46 ;  /* 0x000587c5061f7810 */ /* 0x000fe20007ffe02e */
[----:B------:R-:W-:-:S05]  /*36a0*/  IMAD.SHL.U32 R8, R46, 0x10, RZ ;  /* 0x000000102e087824 */ /* 0x000fca00078e00ff */
[----:B------:R-:W-:-:S04]  /*36b0*/  LOP3.LUT R9, R29, R9, R8, 0x96, !PT ;  /* 0x000000091d097212 */ /* 0x000fc800078e9608 */
[----:B------:R-:W-:-:S04]  /*36c0*/  LOP3.LUT R9, R9, R46, RZ, 0x3c, !PT ;  /* 0x0000002e09097212 */ /* 0x000fc800078e3cff */
[----:B------:R-:W-:Y:S01]  /*36d0*/  IADD3 R28, PT, PT, R6, 0xb0f8a, R9 ;  /* 0x000b0f8a061c7810 */ /* 0x000fe20007ffe009 */
[----:B------:R-:W-:-:S04]  /*36e0*/  IMAD.SHL.U32 R8, R9, 0x10, RZ ;  /* 0x0000001009087824 */ /* 0x000fc800078e00ff */
[----:B------:R-:W-:Y:S01]  /*36f0*/  IMAD.WIDE.U32 R28, R28, 0x200000, RZ ;  /* 0x002000001c1c7825 */ /* 0x000fe200078e00ff */
[----:B------:R-:W-:Y:S02]  /*3700*/  LOP3.LUT R8, R33, R10, R8, 0x96, !PT ;  /* 0x0000000a21087212 */ /* 0x000fe400078e9608 */
[----:B------:R-:W-:Y:S02]  /*3710*/  LOP3.LUT R28, R28, R31, RZ, 0x3c, !PT ;  /* 0x0000001f1c1c7212 */ /* 0x000fe400078e3cff */
[----:B------:R-:W-:Y:S01]  /*3720*/  LOP3.LUT R11, R8, R9, RZ, 0x3c, !PT ;  /* 0x00000009080b7212 */ /* 0x000fe200078e3cff */
[----:B------:R-:W-:Y:S01]  /*3730*/  IMAD.SHL.U32 R8, R30, 0x2, RZ ;  /* 0x000000021e087824 */ /* 0x000fe200078e00ff */
[----:B------:R-:W0:Y:S02]  /*3740*/  I2F.F64.U64 R34, R28 ;  /* 0x0000001c00227312 */ /* 0x000e240000301800 */
[----:B------:R-:W-:Y:S01]  /*3750*/  IADD3 R37, PT, PT, R6, 0x10974f, R11 ;  /* 0x0010974f06257810 */ /* 0x000fe20007ffe00b */
[----:B------:R-:W-:-:S02]  /*3760*/  IMAD.SHL.U32 R31, R11, 0x10, RZ ;  /* 0x000000100b1f7824 */ /* 0x000fc400078e00ff */
[----:B------:R-:W-:-:S03]  /*3770*/  VIADD R6, R6, 0x161f14 ;  /* 0x00161f1406067836 */ /* 0x000fc60000000000 */
[----:B------:R-:W-:-:S04]  /*3780*/  LOP3.LUT R8, R30, R8, R31, 0x96, !PT ;  /* 0x000000081e087212 */ /* 0x000fc800078e961f */
[----:B------:R-:W-:Y:S01]  /*3790*/  LOP3.LUT R31, R8, R11, RZ, 0x3c, !PT ;  /* 0x0000000b081f7212 */ /* 0x000fe200078e3cff */
[----:B0-----:R-:W-:-:S04]  /*37a0*/  DFMA R34, R34, R52, 5.5511151231257827021e-17 ;  /* 0x3c9000002222742b */ /* 0x001fc80000000034 */
[----:B------:R-:W-:-:S04]  /*37b0*/  IMAD.IADD R32, R31, 0x1, R6 ;  /* 0x000000011f207824 */ /* 0x000fc800078e0206 */
[----:B------:R-:W-:Y:S02]  /*37c0*/  IMAD.WIDE.U32 R32, R32, 0x200000, RZ ;  /* 0x0020000020207825 */ /* 0x000fe400078e00ff */
[----:B------:R-:W-:Y:S02]  /*37d0*/  ISETP.GT.AND P0, PT, R35, 0xfffff, PT ;  /* 0x000fffff2300780c */ /* 0x000fe40003f04270 */
[--C-:B------:R-:W-:Y:S01]  /*37e0*/  IMAD.MOV.U32 R28, RZ, RZ, R34.reuse ;  /* 0x000000ffff1c7224 */ /* 0x100fe200078e0022 */
[----:B------:R-:W-:Y:S01]  /*37f0*/  LOP3.LUT R32, R32, R37, RZ, 0x3c, !PT ;  /* 0x0000002520207212 */ /* 0x000fe200078e3cff */
[----:B------:R-:W-:Y:S02]  /*3800*/  IMAD.MOV.U32 R29, RZ, RZ, R35 ;  /* 0x000000ffff1d7224 */ /* 0x000fe400078e0023 */
[----:B------:R-:W-:-:S03]  /*3810*/  IMAD.MOV.U32 R36, RZ, RZ, R34 ;  /* 0x000000ffff247224 */ /* 0x000fc600078e0022 */
[----:B------:R-:W0:Y:S04]  /*3820*/  I2F.F64.U64 R32, R32 ;  /* 0x0000002000207312 */ /* 0x000e280000301800 */
[----:B------:R-:W-:-:S10]  /*3830*/  @!P0 DMUL R28, R28, 1.80143985094819840000e+16 ;  /* 0x435000001c1c8828 */ /* 0x000fd40000000000 */
[----:B------:R-:W-:Y:S01]  /*3840*/  @!P0 IMAD.MOV.U32 R35, RZ, RZ, R29 ;  /* 0x000000ffff238224 */ /* 0x000fe200078e001d */
[----:B0-----:R-:W-:Y:S01]  /*3850*/  DFMA R52, R32, 2.2204460492503130808e-16, R52 ;  /* 0x3cb000002034782b */ /* 0x001fe20000000034 */
[----:B------:R-:W-:Y:S02]  /*3860*/  @!P0 IMAD.MOV.U32 R36, RZ, RZ, R28 ;  /* 0x000000ffff248224 */ /* 0x000fe400078e001c */
[----:B------:R-:W-:-:S05]  /*3870*/  VIADD R8, R35, 0xffffffff ;  /* 0xffffffff23087836 */ /* 0x000fca0000000000 */
[----:B------:R-:W-:Y:S01]  /*3880*/  ISETP.GT.U32.AND P1, PT, R8, 0x7feffffe, PT ;  /* 0x7feffffe0800780c */ /* 0x000fe20003f24070 */
[----:B------:R-:W-:Y:S02]  /*3890*/  IMAD.MOV.U32 R8, RZ, RZ, -0x3ff ;  /* 0xfffffc01ff087424 */ /* 0x000fe400078e00ff */
[----:B------:R-:W-:-:S10]  /*38a0*/  @!P0 IMAD.MOV.U32 R8, RZ, RZ, -0x435 ;  /* 0xfffffbcbff088424 */ /* 0x000fd400078e00ff */
[----:B------:R-:W-:Y:S05]  /*38b0*/  @P1 BRA `(.L_x_40) ;  /* 0x0000000400001947 */ /* 0x000fea0003800000 */
[C---:B------:R-:W-:Y:S01]  /*38c0*/  LOP3.LUT R10, R35.reuse, 0xfffff, RZ, 0xc0, !PT ;  /* 0x000fffff230a7812 */ /* 0x040fe200078ec0ff */
[----:B------:R-:W-:Y:S01]  /*38d0*/  IMAD.MOV.U32 R44, RZ, RZ, RZ ;  /* 0x000000ffff2c7224 */ /* 0x000fe200078e00ff */
[----:B------:R-:W-:Y:S01]  /*38e0*/  UMOV UR6, 0x3ae80f1e ;  /* 0x3ae80f1e00067882 */ /* 0x000fe20000000000 */
[----:B------:R-:W-:Y:S01]  /*38f0*/  IMAD.MOV.U32 R40, RZ, RZ, -0x748574fc ;  /* 0x8b7a8b04ff287424 */ /* 0x000fe200078e00ff */
[----:B------:R-:W-:Y:S01]  /*3900*/  LOP3.LUT R37, R10, 0x3ff00000, RZ, 0xfc, !PT ;  /* 0x3ff000000a257812 */ /* 0x000fe200078efcff */
[----:B------:R-:W-:Y:S01]  /*3910*/  IMAD.MOV.U32 R41, RZ, RZ, 0x3ed0ee25 ;  /* 0x3ed0ee25ff297424 */ /* 0x000fe200078e00ff */
[----:B------:R-:W-:Y:S01]  /*3920*/  UMOV UR7, 0x3eb1380b ;  /* 0x3eb1380b00077882 */ /* 0x000fe20000000000 */
[----:B------:R-:W-:Y:S01]  /*3930*/  LEA.HI R35, R35, R8, RZ, 0xc ;  /* 0x0000000823237211 */ /* 0x000fe200078f60ff */
[----:B------:R-:W-:Y:S01]  /*3940*/  UMOV UR10, 0x80000000 ;  /* 0x80000000000a7882 */ /* 0x000fe20000000000 */
[----:B------:R-:W-:Y:S01]  /*3950*/  ISETP.GE.U32.AND P0, PT, R37, 0x3ff6a09f, PT ;  /* 0x3ff6a09f2500780c */ /* 0x000fe20003f06070 */
[----:B------:R-:W-:-:S12]  /*3960*/  UMOV UR11, 0x43300000 ;  /* 0x43300000000b7882 */ /* 0x000fd80000000000 */
[----:B------:R-:W-:Y:S02]  /*3970*/  @P0 VIADD R29, R37, 0xfff00000 ;  /* 0xfff00000251d0836 */ /* 0x000fe40000000000 */
[----:B------:R-:W-:Y:S02]  /*3980*/  @P0 VIADD R35, R35, 0x1 ;  /* 0x0000000123230836 */ /* 0x000fe40000000000 */
[----:B------:R-:W-:-:S03]  /*3990*/  @P0 IMAD.MOV.U32 R37, RZ, RZ, R29 ;  /* 0x000000ffff250224 */ /* 0x000fc600078e001d */
[----:B------:R-:W-:Y:S01]  /*39a0*/  LOP3.LUT R34, R35, 0x80000000, RZ, 0x3c, !PT ;  /* 0x8000000023227812 */ /* 0x000fe200078e3cff */
[----:B------:R-:W-:Y:S02]  /*39b0*/  IMAD.MOV.U32 R35, RZ, RZ, 0x43300000 ;  /* 0x43300000ff237424 */ /* 0x000fe400078e00ff */
[C---:B------:R-:W-:Y:S02]  /*39c0*/  DADD R38, R36.reuse, 1 ;  /* 0x3ff0000024267429 */ /* 0x040fe40000000000 */
[----:B------:R-:W-:Y:S02]  /*39d0*/  DADD R36, R36, -1 ;  /* 0xbff0000024247429 */ /* 0x000fe40000000000 */
[----:B------:R-:W-:Y:S01]  /*39e0*/  DADD R34, R34, -UR10 ;  /* 0x8000000a22227e29 */ /* 0x000fe20008000000 */
[----:B------:R-:W-:Y:S01]  /*39f0*/  UMOV UR10, 0xfefa39ef ;  /* 0xfefa39ef000a7882 */ /* 0x000fe20000000000 */
[----:B------:R-:W0:Y:S01]  /*3a00*/  MUFU.RCP64H R45, R39 ;  /* 0x00000027002d7308 */ /* 0x000e220000001800 */
[----:B------:R-:W-:Y:S01]  /*3a10*/  UMOV UR11, 0x3fe62e42 ;  /* 0x3fe62e42000b7882 */ /* 0x000fe20000000000 */
[----:B0-----:R-:W-:-:S08]  /*3a20*/  DFMA R28, -R38, R44, 1 ;  /* 0x3ff00000261c742b */ /* 0x001fd0000000012c */
[----:B------:R-:W-:-:S08]  /*3a30*/  DFMA R28, R28, R28, R28 ;  /* 0x0000001c1c1c722b */ /* 0x000fd0000000001c */
[----:B------:R-:W-:-:S08]  /*3a40*/  DFMA R44, R44, R28, R44 ;  /* 0x0000001c2c2c722b */ /* 0x000fd0000000002c */
[----:B------:R-:W-:-:S08]  /*3a50*/  DMUL R28, R36, R44 ;  /* 0x0000002c241c7228 */ /* 0x000fd00000000000 */
[----:B------:R-:W-:-:S08]  /*3a60*/  DFMA R28, R36, R44, R28 ;  /* 0x0000002c241c722b */ /* 0x000fd0000000001c */
[----:B------:R-:W-:-:S08]  /*3a70*/  DMUL R32, R28, R28 ;  /* 0x0000001c1c207228 */ /* 0x000fd00000000000 */
[----:B------:R-:W-:Y:S01]  /*3a80*/  DFMA R38, R32, UR6, R40 ;  /* 0x0000000620267c2b */ /* 0x000fe20008000028 */
[----:B------:R-:W-:Y:S01]  /*3a90*/  UMOV UR6, 0x9f02676f ;  /* 0x9f02676f00067882 */ /* 0x000fe20000000000 */
[----:B------:R-:W-:-:S06]  /*3aa0*/  UMOV UR7, 0x3ef3b266 ;  /* 0x3ef3b26600077882 */ /* 0x000fcc0000000000 */
[----:B------:R-:W-:Y:S01]  /*3ab0*/  DFMA R38, R32, R38, UR6 ;  /* 0x0000000620267e2b */ /* 0x000fe20008000026 */
[----:B------:R-:W-:Y:S01]  /*3ac0*/  UMOV UR6, 0xa9ab0956 ;  /* 0xa9ab095600067882 */ /* 0x000fe20000000000 */
[----:B------:R-:W-:-:S06]  /*3ad0*/  UMOV UR7, 0x3f1745cb ;  /* 0x3f1745cb00077882 */ /* 0x000fcc0000000000 */
[----:B------:R-:W-:Y:S01]  /*3ae0*/  DFMA R38, R32, R38, UR6 ;  /* 0x0000000620267e2b */ /* 0x000fe20008000026 */
[----:B------:R-:W-:Y:S01]  /*3af0*/  UMOV UR6, 0x2d1b5154 ;  /* 0x2d1b515400067882 */ /* 0x000fe20000000000 */
[----:B------:R-:W-:-:S06]  /*3b00*/  UMOV UR7, 0x3f3c71c7 ;  /* 0x3f3c71c700077882 */ /* 0x000fcc0000000000 */
[----:B------:R-:W-:Y:S01]  /*3b10*/  DFMA R40, R32, R38, UR6 ;  /* 0x0000000620287e2b */ /* 0x000fe20008000026 */
[----:B------:R-:W-:Y:S01]  /*3b20*/  UMOV UR6, 0x923be72d ;  /* 0x923be72d00067882 */ /* 0x000fe20000000000 */
[----:B------:R-:W-:Y:S01]  /*3b30*/  UMOV UR7, 0x3f624924 ;  /* 0x3f62492400077882 */ /* 0x000fe20000000000 */
[----:B------:R-:W-:-:S05]  /*3b40*/  DADD R38, R36, -R28 ;  /* 0x0000000024267229 */ /* 0x000fca000000081c */
[----:B------:R-:W-:Y:S01]  /*3b50*/  DFMA R40, R32, R40, UR6 ;  /* 0x0000000620287e2b */ /* 0x000fe20008000028 */
[----:B------:R-:W-:Y:S01]  /*3b60*/  UMOV UR6, 0x9999a3c4 ;  /* 0x9999a3c400067882 */ /* 0x000fe20000000000 */
[----:B------:R-:W-:Y:S01]  /*3b70*/  UMOV UR7, 0x3f899999 ;  /* 0x3f89999900077882 */ /* 0x000fe20000000000 */
[----:B------:R-:W-:-:S05]  /*3b80*/  DADD R38, R38, R38 ;  /* 0x0000000026267229 */ /* 0x000fca0000000026 */
[----:B------:R-:W-:Y:S01]  /*3b90*/  DFMA R40, R32, R40, UR6 ;  /* 0x0000000620287e2b */ /* 0x000fe20008000028 */
[----:B------:R-:W-:Y:S01]  /*3ba0*/  UMOV UR6, 0x55555554 ;  /* 0x5555555400067882 */ /* 0x000fe20000000000 */
[----:B------:R-:W-:Y:S01]  /*3bb0*/  UMOV UR7, 0x3fb55555 ;  /* 0x3fb5555500077882 */ /* 0x000fe20000000000 */
[----:B------:R-:W-:Y:S02]  /*3bc0*/  DFMA R36, R36, -R28, R38 ;  /* 0x8000001c2424722b */ /* 0x000fe40000000026 */
[----:B------:R-:W-:-:S03]  /*3bd0*/  DFMA R38, R34, UR10, R28 ;  /* 0x0000000a22267c2b */ /* 0x000fc6000800001c */
[----:B------:R-:W-:Y:S01]  /*3be0*/  DFMA R40, R32, R40, UR6 ;  /* 0x0000000620287e2b */ /* 0x000fe20008000028 */
[----:B------:R-:W-:Y:S01]  /*3bf0*/  UMOV UR6, 0xfefa39ef ;  /* 0xfefa39ef00067882 */ /* 0x000fe20000000000 */
[----:B------:R-:W-:Y:S01]  /*3c00*/  UMOV UR7, 0x3fe62e42 ;  /* 0x3fe62e4200077882 */ /* 0x000fe20000000000 */
[----:B------:R-:W-:Y:S02]  /*3c10*/  DMUL R36, R44, R36 ;  /* 0x000000242c247228 */ /* 0x000fe40000000000 */
[----:B------:R-:W-:Y:S01]  /*3c20*/  DFMA R42, R34, -UR6, R38 ;  /* 0x80000006222a7c2b */ /* 0x000fe20008000026 */
[----:B------:R-:W-:Y:S01]  /*3c30*/  UMOV UR6, 0x3b39803f ;  /* 0x3b39803f00067882 */ /* 0x000fe20000000000 */
[----:B------:R-:W-:Y:S01]  /*3c40*/  UMOV UR7, 0x3c7abc9e ;  /* 0x3c7abc9e00077882 */ /* 0x000fe20000000000 */
[----:B------:R-:W-:-:S05]  /*3c50*/  DMUL R40, R32, R40 ;  /* 0x0000002820287228 */ /* 0x000fca0000000000 */
[----:B------:R-:W-:-:S03]  /*3c60*/  DADD R42, -R28, R42 ;  /* 0x000000001c2a7229 */ /* 0x000fc6000000012a */
[----:B------:R-:W-:-:S08]  /*3c70*/  DFMA R36, R28, R40, R36 ;  /* 0x000000281c24722b */ /* 0x000fd00000000024 */
[----:B------:R-:W-:-:S08]  /*3c80*/  DADD R36, R36, -R42 ;  /* 0x0000000024247229 */ /* 0x000fd0000000082a */
[----:B------:R-:W-:-:S08]  /*3c90*/  DFMA R36, R34, UR6, R36 ;  /* 0x0000000622247c2b */ /* 0x000fd00008000024 */
[----:B------:R-:W-:Y:S01]  /*3ca0*/  DADD R38, R38, R36 ;  /* 0x0000000026267229 */ /* 0x000fe20000000024 */
[----:B------:R-:W-:Y:S10]  /*3cb0*/  BRA `(.L_x_41) ;  /* 0x0000000000187947 */ /* 0x000ff40003800000 */
.L_x_40:
[----:B------:R-:W-:Y:S01]  /*3cc0*/  IMAD.MOV.U32 R32, RZ, RZ, 0x0 ;  /* 0x00000000ff207424 */ /* 0x000fe200078e00ff */
[----:B------:R-:W-:Y:S01]  /*3cd0*/  LOP3.LUT P0, RZ, R29, 0x7fffffff, RZ, 0xc0, !PT ;  /* 0x7fffffff1dff7812 */ /* 0x000fe2000780c0ff */
[----:B------:R-:W-:-:S06]  /*3ce0*/  IMAD.MOV.U32 R33, RZ, RZ, 0x7ff00000 ;  /* 0x7ff00000ff217424 */ /* 0x000fcc00078e00ff */
[----:B------:R-:W-:-:S10]  /*3cf0*/  DFMA R32, R28, R32, +INF ;  /* 0x7ff000001c20742b */ /* 0x000fd40000000020 */
[----:B------:R-:W-:Y:S02]  /*3d00*/  FSEL R38, R32, RZ, P0 ;  /* 0x000000ff20267208 */ /* 0x000fe40000000000 */
[----:B------:R-:W-:-:S07]  /*3d10*/  FSEL R39, R33, -QNAN , P0 ;  /* 0xfff0000021277808 */ /* 0x000fce0000000000 */
.L_x_41:
[----:B------:R-:W-:Y:S05]  /*3d20*/  BSYNC.RECONVERGENT B1 ;  /* 0x0000000000017941 */ /* 0x000fea0003800200 */
.L_x_39:
[----:B------:R-:W-:Y:S01]  /*3d30*/  DMUL R28, RZ, R52 ;  /* 0x00000034ff1c7228 */ /* 0x000fe20000000000 */
[----:B------:R-:W-:Y:S01]  /*3d40*/  IMAD.SHL.U32 R8, R53, 0x2, RZ ;  /* 0x0000000235087824 */ /* 0x000fe200078e00ff */
[----:B------:R-:W-:Y:S01]  /*3d50*/  UMOV UR6, 0x33145c07 ;  /* 0x33145c0700067882 */ /* 0x000fe20000000000 */
[----:B------:R-:W-:Y:S01]  /*3d60*/  UMOV UR7, 0x3ca1a626 ;  /* 0x3ca1a62600077882 */ /* 0x000fe20000000000 */
[----:B------:R-:W-:Y:S01]  /*3d70*/  IMAD.MOV.U32 R36, RZ, RZ, -0x3e107ad8 ;  /* 0xc1ef8528ff247424 */ /* 0x000fe200078e00ff */
[----:B------:R-:W-:Y:S01]  /*3d80*/  UMOV UR10, 0xf9785eba ;  /* 0xf9785eba000a7882 */ /* 0x000fe20000000000 */
[----:B------:R-:W-:Y:S01]  /*3d90*/  ISETP.GT.U32.AND P0, PT, R8, -0x79800000, PT ;  /* 0x868000000800780c */ /* 0x000fe20003f04070 */
[----:B------:R-:W-:Y:S01]  /*3da0*/  IMAD.MOV.U32 R37, RZ, RZ, 0x3e21eea7 ;  /* 0x3e21eea7ff257424 */ /* 0x000fe200078e00ff */
[----:B------:R-:W-:Y:S01]  /*3db0*/  UMOV UR11, 0x3de5db65 ;  /* 0x3de5db65000b7882 */ /* 0x000fe20000000000 */
[----:B------:R-:W-:Y:S01]  /*3dc0*/  IMAD.MOV.U32 R40, RZ, RZ, 0x2cb0d246 ;  /* 0x2cb0d246ff287424 */ /* 0x000fe200078e00ff */
[----:B------:R-:W-:Y:S01]  /*3dd0*/  FSEL R33, R29, R53, P0 ;  /* 0x000000351d217208 */ /* 0x000fe20000000000 */
[----:B------:R-:W-:Y:S01]  /*3de0*/  IMAD.MOV.U32 R41, RZ, RZ, 0x3e5ae5f1 ;  /* 0x3e5ae5f1ff297424 */ /* 0x000fe200078e00ff */
[----:B------:R-:W-:Y:S01]  /*3df0*/  FSEL R52, R28, R52, P0 ;  /* 0x000000341c347208 */ /* 0x000fe20000000000 */
[----:B------:R-:W-:Y:S01]  /*3e00*/  DMUL R38, R38, -2 ;  /* 0xc000000026267828 */ /* 0x000fe20000000000 */
[----:B------:R-:W-:Y:S01]  /*3e10*/  IMAD.MOV.U32 R42, RZ, RZ, 0x0 ;  /* 0x00000000ff2a7424 */ /* 0x000fe200078e00ff */
[----:B------:R-:W-:Y:S01]  /*3e20*/  BSSY.RECONVERGENT B1, `(.L_x_42) ;  /* 0x000004c000017945 */ /* 0x000fe20003800200 */
[----:B------:R-:W-:-:S02]  /*3e30*/  VIADD R53, R33, 0x100000 ;  /* 0x0010000021357836 */ /* 0x000fc40000000000 */
[----:B------:R-:W-:Y:S01]  /*3e40*/  IMAD.MOV.U32 R32, RZ, RZ, R52 ;  /* 0x000000ffff207224 */ /* 0x000fe200078e0034 */
[----:B------:R-:W0:Y:S01]  /*3e50*/  MUFU.RSQ64H R49, R39 ;  /* 0x0000002700317308 */ /* 0x000e220000001c00 */
[----:B------:R-:W-:-:S03]  /*3e60*/  IMAD.MOV.U32 R43, RZ, RZ, 0x3fd80000 ;  /* 0x3fd80000ff2b7424 */ /* 0x000fc600078e00ff */
[----:B------:R-:W-:-:S04]  /*3e70*/  VIADD R48, R39, 0xfcb00000 ;  /* 0xfcb0000027307836 */ /* 0x000fc80000000000 */
[----:B------:R-:W1:Y:S08]  /*3e80*/  FRND.F64 R28, R52 ;  /* 0x00000034001c7313 */ /* 0x000e700000301800 */
[----:B------:R-:W2:Y:S01]  /*3e90*/  F2I.S64.F64 R52, R52 ;  /* 0x0000003400347311 */ /* 0x000ea20000301900 */
[----:B0-----:R-:W-:Y:S02]  /*3ea0*/  DMUL R50, R48, R48 ;  /* 0x0000003030327228 */ /* 0x001fe40000000000 */
[----:B-1----:R-:W-:-:S06]  /*3eb0*/  DFMA R28, R28, -0.5, R32 ;  /* 0xbfe000001c1c782b */ /* 0x002fcc0000000020 */
[----:B------:R-:W-:Y:S02]  /*3ec0*/  DFMA R50, R38, -R50, 1 ;  /* 0x3ff000002632742b */ /* 0x000fe40000000832 */
[----:B------:R-:W-:Y:S01]  /*3ed0*/  DMUL R34, R28, UR6 ;  /* 0x000000061c227c28 */ /* 0x000fe20008000000 */
[----:B------:R-:W-:Y:S01]  /*3ee0*/  UMOV UR6, 0x54442d18 ;  /* 0x54442d1800067882 */ /* 0x000fe20000000000 */
[----:B------:R-:W-:-:S04]  /*3ef0*/  UMOV UR7, 0x400921fb ;  /* 0x400921fb00077882 */ /* 0x000fc80000000000 */
[----:B------:R-:W-:Y:S01]  /*3f00*/  DFMA R42, R50, R42, 0.5 ;  /* 0x3fe00000322a742b */ /* 0x000fe2000000002a */
[C---:B--2---:R-:W-:Y:S01]  /*3f10*/  LOP3.LUT R8, R52.reuse, 0x1, RZ, 0xc0, !PT ;  /* 0x0000000134087812 */ /* 0x044fe200078ec0ff */
[----:B------:R-:W-:Y:S01]  /*3f20*/  DMUL R50, R48, R50 ;  /* 0x0000003230327228 */ /* 0x000fe20000000000 */
[----:B------:R-:W-:Y:S01]  /*3f30*/  LOP3.LUT P1, RZ, R52, 0x2, RZ, 0xc0, !PT ;  /* 0x0000000234ff7812 */ /* 0x000fe2000782c0ff */
[----:B------:R-:W-:Y:S01]  /*3f40*/  DFMA R28, R28, UR6, R34 ;  /* 0x000000061c1c7c2b */ /* 0x000fe20008000022 */
[----:B------:R-:W-:Y:S01]  /*3f50*/  UMOV UR6, 0x20fd8164 ;  /* 0x20fd816400067882 */ /* 0x000fe20000000000 */
[----:B------:R-:W-:Y:S01]  /*3f60*/  UMOV UR7, 0x3da8ff83 ;  /* 0x3da8ff8300077882 */ /* 0x000fe20000000000 */
[----:B------:R-:W-:-:S03]  /*3f70*/  ISETP.NE.U32.AND P0, PT, R8, 0x1, PT ;  /* 0x000000010800780c */ /* 0x000fc60003f05070 */
[----:B------:R-:W-:Y:S01]  /*3f80*/  DFMA R50, R42, R50, R48 ;  /* 0x000000322a32722b */ /* 0x000fe20000000030 */
[----:B------:R-:W-:Y:S01]  /*3f90*/  ISETP.NE.U32.AND.EX P0, PT, RZ, RZ, PT, P0 ;  /* 0x000000ffff00720c */ /* 0x000fe20003f05100 */
[----:B------:R-:W-:-:S06]  /*3fa0*/  DMUL R34, R28, R28 ;  /* 0x0000001c1c227228 */ /* 0x000fcc0000000000 */
[----:B------:R-:W-:Y:S02]  /*3fb0*/  DMUL R44, R38, R50 ;  /* 0x00000032262c7228 */ /* 0x000fe40000000000 */
[----:B------:R-:W-:Y:S01]  /*3fc0*/  VIADD R43, R51, 0xfff00000 ;  /* 0xfff00000332b7836 */ /* 0x000fe20000000000 */
[C---:B------:R-:W-:Y:S01]  /*3fd0*/  DFMA R36, R34.reuse, -UR6, R36 ;  /* 0x8000000622247c2b */ /* 0x040fe20008000024 */
[----:B------:R-:W-:Y:S01]  /*3fe0*/  UMOV UR6, 0x8e06e6d9 ;  /* 0x8e06e6d900067882 */ /* 0x000fe20000000000 */
[C---:B------:R-:W-:Y:S01]  /*3ff0*/  DFMA R40, R34.reuse, UR10, -R40 ;  /* 0x0000000a22287c2b */ /* 0x040fe20008000828 */
[----:B------:R-:W-:Y:S01]  /*4000*/  UMOV UR7, 0x3e927e4f ;  /* 0x3e927e4f00077882 */ /* 0x000fe20000000000 */
[----:B------:R-:W-:Y:S01]  /*4010*/  UMOV UR10, 0x19db62a1 ;  /* 0x19db62a1000a7882 */ /* 0x000fe20000000000 */
[----:B------:R-:W-:Y:S01]  /*4020*/  UMOV UR11, 0x3f2a01a0 ;  /* 0x3f2a01a0000b7882 */ /* 0x000fe20000000000 */
[----:B------:R-:W-:Y:S02]  /*4030*/  IMAD.MOV.U32 R42, RZ, RZ, R50 ;  /* 0x000000ffff2a7224 */ /* 0x000fe400078e0032 */
[----:B------:R-:W-:Y:S01]  /*4040*/  DFMA R36, R34, R36, -UR6 ;  /* 0x8000000622247e2b */ /* 0x000fe20008000024 */
[----:B------:R-:W-:Y:S01]  /*4050*/  UMOV UR6, 0x69ace392 ;  /* 0x69ace39200067882 */ /* 0x000fe20000000000 */
[----:B------:R-:W-:-:S02]  /*4060*/  UMOV UR7, 0x3ec71de3 ;  /* 0x3ec71de300077882 */ /* 0x000fc40000000000 */
[C---:B------:R-:W-:Y:S01]  /*4070*/  DFMA R40, R34.reuse, R40, UR6 ;  /* 0x0000000622287e2b */ /* 0x040fe20008000028 */
[----:B------:R-:W-:Y:S01]  /*4080*/  UMOV UR6, 0x19ddbce9 ;  /* 0x19ddbce900067882 */ /* 0x000fe20000000000 */
[----:B------:R-:W-:Y:S02]  /*4090*/  UMOV UR7, 0x3efa01a0 ;  /* 0x3efa01a000077882 */ /* 0x000fe40000000000 */
[C---:B------:R-:W-:Y:S01]  /*40a0*/  DFMA R36, R34.reuse, R36, UR6 ;  /* 0x0000000622247e2b */ /* 0x040fe20008000024 */
[----:B------:R-:W-:Y:S01]  /*40b0*/  UMOV UR6, 0x16c15d47 ;  /* 0x16c15d4700067882 */ /* 0x000fe20000000000 */
[----:B------:R-:W-:Y:S02]  /*40c0*/  UMOV UR7, 0x3f56c16c ;  /* 0x3f56c16c00077882 */ /* 0x000fe40000000000 */
[----:B------:R-:W-:Y:S01]  /*40d0*/  DFMA R40, R34, R40, -UR10 ;  /* 0x8000000a22287e2b */ /* 0x000fe20008000028 */
[----:B------:R-:W-:Y:S01]  /*40e0*/  UMOV UR10, 0x11110818 ;  /* 0x11110818000a7882 */ /* 0x000fe20000000000 */
[----:B------:R-:W-:-:S02]  /*40f0*/  UMOV UR11, 0x3f811111 ;  /* 0x3f811111000b7882 */ /* 0x000fc40000000000 */
[C---:B------:R-:W-:Y:S01]  /*4100*/  DFMA R36, R34.reuse, R36, -UR6 ;  /* 0x8000000622247e2b */ /* 0x040fe20008000024 */
[----:B------:R-:W-:Y:S01]  /*4110*/  UMOV UR6, 0x55555551 ;  /* 0x5555555100067882 */ /* 0x000fe20000000000 */
[----:B------:R-:W-:Y:S02]  /*4120*/  UMOV UR7, 0x3fa55555 ;  /* 0x3fa5555500077882 */ /* 0x000fe40000000000 */
[C---:B------:R-:W-:Y:S01]  /*4130*/  DFMA R40, R34.reuse, R40, UR10 ;  /* 0x0000000a22287e2b */ /* 0x040fe20008000028 */
[----:B------:R-:W-:Y:S01]  /*4140*/  UMOV UR10, 0x55555554 ;  /* 0x55555554000a7882 */ /* 0x000fe20000000000 */
[----:B------:R-:W-:Y:S02]  /*4150*/  UMOV UR11, 0x3fc55555 ;  /* 0x3fc55555000b7882 */ /* 0x000fe40000000000 */
[----:B------:R-:W-:-:S04]  /*4160*/  DFMA R36, R34, R36, UR6 ;  /* 0x0000000622247e2b */ /* 0x000fc80008000024 */
[----:B------:R-:W-:-:S04]  /*4170*/  DFMA R40, R34, R40, -UR10 ;  /* 0x8000000a22287e2b */ /* 0x000fc80008000028 */
[----:B------:R-:W-:-:S04]  /*4180*/  DFMA R36, R34, R36, -0.5 ;  /* 0xbfe000002224742b */ /* 0x000fc80000000024 */
[----:B------:R-:W-:-:S04]  /*4190*/  DFMA R40, R34, R40, RZ ;  /* 0x000000282228722b */ /* 0x000fc800000000ff */
[----:B------:R-:W-:-:S04]  /*41a0*/  DFMA R36, R34, R36, 1 ;  /* 0x3ff000002224742b */ /* 0x000fc80000000024 */
[----:B------:R-:W-:Y:S02]  /*41b0*/  DFMA R28, R28, R40, R28 ;  /* 0x000000281c1c722b */ /* 0x000fe4000000001c */
[----:B------:R-:W-:-:S08]  /*41c0*/  DFMA R40, R44, -R44, R38 ;  /* 0x8000002c2c28722b */ /* 0x000fd00000000026 */
[----:B------:R-:W-:Y:S02]  /*41d0*/  LOP3.LUT R47, R29, 0x80000000, RZ, 0x3c, !PT ;  /* 0x800000001d2f7812 */ /* 0x000fe400078e3cff */
[----:B------:R-:W-:Y:S02]  /*41e0*/  FSEL R34, R36, R28, !P0 ;  /* 0x0000001c24227208 */ /* 0x000fe40004000000 */
[----:B------:R-:W-:Y:S02]  /*41f0*/  FSEL R35, R37, R29, !P0 ;  /* 0x0000001d25237208 */ /* 0x000fe40004000000 */
[----:B------:R-:W-:Y:S02]  /*4200*/  FSEL R28, R28, R36, !P0 ;  /* 0x000000241c1c7208 */ /* 0x000fe40004000000 */
[----:B------:R-:W-:Y:S01]  /*4210*/  FSEL R29, R47, R37, !P0 ;  /* 0x000000252f1d7208 */ /* 0x000fe20004000000 */
[----:B------:R-:W-:Y:S01]  /*4220*/  DFMA R36, R40, R42, R44 ;  /* 0x0000002a2824722b */ /* 0x000fe2000000002c */
[----:B------:R-:W-:-:S02]  /*4230*/  ISETP.GE.U32.AND P0, PT, R48, 0x7ca00000, PT ;  /* 0x7ca000003000780c */ /* 0x000fc40003f06070 */
[----:B------:R-:W-:Y:S02]  /*4240*/  @P1 LOP3.LUT R47, R35, 0x80000000, RZ, 0x3c, !PT ;  /* 0x80000000232f1812 */ /* 0x000fe400078e3cff */
[----:B------:R-:W-:-:S03]  /*4250*/  @P1 LOP3.LUT R53, R29, 0x80000000, RZ, 0x3c, !PT ;  /* 0x800000001d351812 */ /* 0x000fc600078e3cff */
[----:B------:R-:W-:Y:S02]  /*4260*/  @P1 IMAD.MOV.U32 R35, RZ, RZ, R47 ;  /* 0x000000ffff231224 */ /* 0x000fe400078e002f */
[----:B------:R-:W-:-:S04]  /*4270*/  @P1 IMAD.MOV.U32 R29, RZ, RZ, R53 ;  /* 0x000000ffff1d1224 */ /* 0x000fc800078e0035 */
[----:B------:R-:W-:Y:S05]  /*4280*/  @!P0 BRA `(.L_x_43) ;  /* 0x0000000000148947 */ /* 0x000fea0003800000 */
[----:B------:R-:W-:Y:S01]  /*4290*/  IMAD.MOV.U32 R42, RZ, RZ, R50 ;  /* 0x000000ffff2a7224 */ /* 0x000fe200078e0032 */
[----:B------:R-:W-:-:S07]  /*42a0*/  MOV R8, 0x42c0 ;  /* 0x000042c000087802 */ /* 0x000fce0000000f00 */
[----:B------:R-:W-:Y:S05]  /*42b0*/  CALL.REL.NOINC `($__internal_3_$__cuda_sm20_dsqrt_rn_f64_mediumpath_v1) ;  /* 0x0000002c00e47944 */ /* 0x000fea0003c00000 */
[----:B------:R-:W-:Y:S02]  /*42c0*/  IMAD.MOV.U32 R36, RZ, RZ, R38 ;  /* 0x000000ffff247224 */ /* 0x000fe400078e0026 */
[----:B------:R-:W-:-:S07]  /*42d0*/  IMAD.MOV.U32 R37, RZ, RZ, R39 ;  /* 0x000000ffff257224 */ /* 0x000fce00078e0027 */
.L_x_43:
[----:B------:R-:W-:Y:S05]  /*42e0*/  BSYNC.RECONVERGENT B1 ;  /* 0x0000000000017941 */ /* 0x000fea0003800200 */
.L_x_42:
[----:B------:R-:W0:Y:S01]  /*42f0*/  FRND.F64.TRUNC R38, R32 ;  /* 0x0000002000267313 */ /* 0x000e22000030d800 */
[----:B------:R-:W-:Y:S01]  /*4300*/  DMUL R40, RZ, R32 ;  /* 0x00000020ff287228 */ /* 0x000fe20000000000 */
[----:B------:R-:W-:Y:S01]  /*4310*/  IMAD.MOV.U32 R10, RZ, RZ, R9 ;  /* 0x000000ffff0a7224 */ /* 0x000fe200078e0009 */
[----:B------:R-:W-:Y:S01]  /*4320*/  DADD R28, RZ, R28 ;  /* 0x00000000ff1c7229 */ /* 0x000fe2000000001c */
[----:B------:R-:W-:Y:S02]  /*4330*/  IMAD.MOV.U32 R47, RZ, RZ, R5 ;  /* 0x000000ffff2f7224 */ /* 0x000fe400078e0005 */
[----:B------:R-:W-:Y:S02]  /*4340*/  IMAD.MOV.U32 R9, RZ, RZ, 0x1 ;  /* 0x00000001ff097424 */ /* 0x000fe400078e00ff */
[----:B------:R-:W-:-:S03]  /*4350*/  IMAD.MOV.U32 R5, RZ, RZ, R31 ;  /* 0x000000ffff057224 */ /* 0x000fc600078e001f */
[----:B------:R-:W-:Y:S02]  /*4360*/  DMUL R28, R28, R36 ;  /* 0x000000241c1c7228 */ /* 0x000fe40000000000 */
[----:B0-----:R-:W-:-:S06]  /*4370*/  DSETP.NEU.AND P0, PT, R32, R38, PT ;  /* 0x000000262000722a */ /* 0x001fcc0003f0d000 */
[----:B------:R-:W-:Y:S02]  /*4380*/  FSEL R34, R40, R34, !P0 ;  /* 0x0000002228227208 */ /* 0x000fe40004000000 */
[----:B------:R-:W-:-:S06]  /*4390*/  FSEL R35, R41, R35, !P0 ;  /* 0x0000002329237208 */ /* 0x000fcc0004000000 */
[----:B------:R-:W-:-:S11]  /*43a0*/  DMUL R36, R36, R34 ;  /* 0x0000002224247228 */ /* 0x000fd60000000000 */
.L_x_38:
[----:B------:R-:W-:Y:S05]  /*43b0*/  BSYNC.RECONVERGENT B0 ;  /* 0x0000000000007941 */ /* 0x000fea0003800200 */
.L_x_37:
[----:B------:R-:W-:-:S08]  /*43c0*/  DFMA R30, R36, R22, R20 ;  /* 0x00000016241e722b */ /* 0x000fd00000000014 */
[----:B------:R-:W-:-:S06]  /*43d0*/  DADD R30, R30, 0.5 ;  /* 0x3fe000001e1e7429 */ /* 0x000fcc0000000000 */
[----:B------:R1:W2:Y:S01]  /*43e0*/  F2I.U32.F64.TRUNC R8, R30 ;  /* 0x0000001e00087311 */ /* 0x0002a2000030d000 */
[----:B------:R-:W-:Y:S05]  /*43f0*/  BRA `(.L_x_35) ;  /* 0x0000000c00a87947 */ /* 0x000fea0003800000 */
.L_x_36:
[----:B------:R-:W0:Y:S01]  /*4400*/  MUFU.LG2 R8, R4 ;  /* 0x0000000400087308 */ /* 0x000e220000000c00 */
[C---:B------:R-:W-:Y:S01]  /*4410*/  FADD R32, R4.reuse, -0.12400979548692703247 ;  /* 0xbdfdf8d904207421 */ /* 0x040fe20000000000 */
[----:B------:R-:W-:Y:S01]  /*4420*/  FADD R33, R4, -1.9738116264343261719 ;  /* 0xbffca5dc04217421 */ /* 0x000fe20000000000 */
[----:B------:R-:W-:Y:S01]  /*4430*/  IMAD.MOV.U32 R35, RZ, RZ, 0x3fb75b84 ;  /* 0x3fb75b84ff237424 */ /* 0x000fe200078e00ff */
[----:B------:R-:W-:Y:S01]  /*4440*/  UMOV UR6, 0xfefa39ef ;  /* 0xfefa39ef00067882 */ /* 0x000fe20000000000 */
[----:B------:R-:W-:Y:S01]  /*4450*/  UMOV UR7, 0x3fe62e42 ;  /* 0x3fe62e4200077882 */ /* 0x000fe20000000000 */
[----:B------:R-:W-:Y:S01]  /*4460*/  IMAD.MOV.U32 R34, RZ, RZ, 0x3e5807d3 ;  /* 0x3e5807d3ff227424 */ /* 0x000fe200078e00ff */
[----:B------:R-:W-:Y:S01]  /*4470*/  BSSY.RECONVERGENT B0, `(.L_x_44) ;  /* 0x00000df000007945 */ /* 0x000fe20003800200 */
[----:B------:R-:W1:Y:S08]  /*4480*/  MUFU.RSQ R32, R32 ;  /* 0x0000002000207308 */ /* 0x000e700000001400 */
[----:B------:R-:W2:Y:S08]  /*4490*/  MUFU.RSQ R33, R33 ;  /* 0x0000002100217308 */ /* 0x000eb00000001400 */
[----:B0-----:R-:W0:Y:S01]  /*44a0*/  F2F.F64.F32 R30, R8 ;  /* 0x00000008001e7310 */ /* 0x001e220000201800 */
[----:B-1----:R-:W-:-:S07]  /*44b0*/  FFMA R48, R32, R35, 0.00025361074949614703655 ;  /* 0x3984f70f20307423 */ /* 0x002fce0000000023 */
[----:B------:R1:W3:Y:S01]  /*44c0*/  MUFU.RCP R51, R48 ;  /* 0x0000003000337308 */ /* 0x0002e20000001000 */
[----:B--2---:R-:W-:Y:S01]  /*44d0*/  FFMA R45, R33, R34, 0.94201731681823730469 ;  /* 0x3f71280c212d7423 */ /* 0x004fe20000000022 */
[----:B0-----:R-:W-:-:S06]  /*44e0*/  DMUL R30, R30, UR6 ;  /* 0x000000061e1e7c28 */ /* 0x001fcc0008000000 */
[----:B------:R1:W0:Y:S05]  /*44f0*/  F2F.F32.F64 R49, R30 ;  /* 0x0000001e00317310 */ /* 0x00022a0000301000 */
.L_x_53:
[----:B------:R-:W-:Y:S01]  /*4500*/  SHF.R.U32.HI R8, RZ, 0x2, R47 ;  /* 0x00000002ff087819 */ /* 0x000fe2000001162f */
[----:B-1----:R-:W-:Y:S01]  /*4510*/  IMAD.SHL.U32 R30, R5, 0x10, RZ ;  /* 0x00000010051e7824 */ /* 0x002fe200078e00ff */
[----:B------:R-:W-:Y:S01]  /*4520*/  UMOV UR6, 0xfefa39ef ;  /* 0xfefa39ef00067882 */ /* 0x000fe20000000000 */
[----:B------:R-:W-:Y:S01]  /*4530*/  IMAD.MOV.U32 R44, RZ, RZ, R11 ;  /* 0x000000ffff2c7224 */ /* 0x000fe200078e000b */
[----:B------:R-:W-:Y:S01]  /*4540*/  LOP3.LUT R8, R8, R47, RZ, 0x3c, !PT ;  /* 0x0000002f08087212 */ /* 0x000fe200078e3cff */
[----:B------:R-:W-:Y:S01]  /*4550*/  IMAD.MOV.U32 R34, RZ, RZ, 0x2f800000 ;  /* 0x2f800000ff227424 */ /* 0x000fe200078e00ff */
[----:B------:R-:W-:Y:S01]  /*4560*/  UMOV UR7, 0x3fe62e42 ;  /* 0x3fe62e4200077882 */ /* 0x000fe20000000000 */
[----:B------:R-:W-:Y:S01]  /*4570*/  BSSY.RECONVERGENT B1, `(.L_x_45) ;  /* 0x00000bb000017945 */ /* 0x000fe20003800200 */
[----:B------:R-:W-:Y:S02]  /*4580*/  IMAD.MOV.U32 R50, RZ, RZ, R10 ;  /* 0x000000ffff327224 */ /* 0x000fe400078e000a */
[----:B------:R-:W-:-:S02]  /*4590*/  IMAD.SHL.U32 R31, R8, 0x2, RZ ;  /* 0x00000002081f7824 */ /* 0x000fc400078e00ff */
[----:B------:R-:W-:-:S03]  /*45a0*/  IMAD.MOV.U32 R10, RZ, RZ, R5 ;  /* 0x000000ffff0a7224 */ /* 0x000fc600078e0005 */
[----:B------:R-:W-:-:S04]  /*45b0*/  LOP3.LUT R8, R8, R31, R30, 0x96, !PT ;  /* 0x0000001f08087212 */ /* 0x000fc800078e961e */
[----:B------:R-:W-:-:S04]  /*45c0*/  LOP3.LUT R11, R8, R5, RZ, 0x3c, !PT ;  /* 0x00000005080b7212 */ /* 0x000fc800078e3cff */
[C---:B------:R-:W-:Y:S01]  /*45d0*/  IADD3 R8, PT, PT, R6.reuse, 0x587c5, R11 ;  /* 0x000587c506087810 */ /* 0x040fe20007ffe00b */
[----:B------:R-:W-:-:S03]  /*45e0*/  VIADD R6, R6, 0xb0f8a ;  /* 0x000b0f8a06067836 */ /* 0x000fc60000000000 */
[----:B------:R-:W-:-:S05]  /*45f0*/  I2FP.F32.U32 R31, R8 ;  /* 0x00000008001f7245 */ /* 0x000fca0000201000 */
[----:B------:R-:W-:-:S06]  /*4600*/  FFMA R32, R31, R34, 1.1641532182693481445e-10 ;  /* 0x2f0000001f207423 */ /* 0x000fcc0000000022 */
[----:B------:R-:W1:Y:S02]  /*4610*/  MUFU.RSQ R32, R32 ;  /* 0x0000002000207308 */ /* 0x000e640000001400 */
[----:B-1----:R-:W-:-:S06]  /*4620*/  FADD R33, R32, -1 ;  /* 0xbf80000020217421 */ /* 0x002fcc0000000000 */
[----:B------:R-:W1:Y:S08]  /*4630*/  MUFU.LG2 R30, R33 ;  /* 0x00000021001e7308 */ /* 0x000e700000000c00 */
[----:B-1----:R-:W1:Y:S02]  /*4640*/  F2F.F64.F32 R30, R30 ;  /* 0x0000001e001e7310 */ /* 0x002e640000201800 */
[----:B-1----:R-:W-:Y:S01]  /*4650*/  DMUL R36, R30, UR6 ;  /* 0x000000061e247c28 */ /* 0x002fe20008000000 */
[----:B------:R-:W-:Y:S01]  /*4660*/  UMOV UR6, 0x652b82fe ;  /* 0x652b82fe00067882 */ /* 0x000fe20000000000 */
[----:B------:R-:W-:-:S08]  /*4670*/  UMOV UR7, 0x3ff71547 ;  /* 0x3ff7154700077882 */ /* 0x000fd00000000000 */
[----:B------:R1:W2:Y:S02]  /*4680*/  F2F.F32.F64 R36, R36 ;  /* 0x0000002400247310 */ /* 0x0002a40000301000 */
[----:B-1----:R-:W-:-:S04]  /*4690*/  SHF.R.U32.HI R37, RZ, 0x2, R46 ;  /* 0x00000002ff257819 */ /* 0x002fc8000001162e */
[----:B------:R-:W-:Y:S01]  /*46a0*/  LOP3.LUT R37, R37, R46, RZ, 0x3c, !PT ;  /* 0x0000002e25257212 */ /* 0x000fe200078e3cff */
[----:B--2---:R-:W-:-:S04]  /*46b0*/  FADD R8, R45, R36 ;  /* 0x000000242d087221 */ /* 0x004fc80000000000 */
[----:B---3--:R-:W-:-:S04]  /*46c0*/  FFMA R8, -R51, R8, R4 ;  /* 0x0000000833087223 */ /* 0x008fc80000000104 */
[----:B------:R-:W1:Y:S02]  /*46d0*/  FRND.FLOOR R47, R8 ;  /* 0x00000008002f7307 */ /* 0x000e640000205000 */
[----:B-1----:R-:W-:Y:S01]  /*46e0*/  FADD R35, R47, 1 ;  /* 0x3f8000002f237421 */ /* 0x002fe20000000000 */
[----:B------:R-:W-:-:S03]  /*46f0*/  FADD R31, R4, -R47 ;  /* 0x8000002f041f7221 */ /* 0x000fc60000000000 */
[----:B------:R-:W-:Y:S01]  /*4700*/  FADD R32, R4, -R35 ;  /* 0x8000002304207221 */ /* 0x000fe20000000000 */
[C-C-:B------:R-:W-:Y:S01]  /*4710*/  FFMA R39, R48.reuse, R31, -R45.reuse ;  /* 0x0000001f30277223 */ /* 0x140fe2000000082d */
[----:B------:R-:W1:Y:S02]  /*4720*/  F2I.TRUNC.NTZ R35, R35 ;  /* 0x0000002300237305 */ /* 0x000e64000020f100 */
[----:B------:R-:W-:-:S06]  /*4730*/  FFMA R38, R48, R32, -R45 ;  /* 0x0000002030267223 */ /* 0x000fcc000000082d */
[----:B------:R-:W2:Y:S01]  /*4740*/  F2F.F64.F32 R32, R38 ;  /* 0x0000002600207310 */ /* 0x000ea20000201800 */
[----:B-1----:R-:W-:-:S07]  /*4750*/  ISETP.GE.AND P0, PT, R35, 0x9, PT ;  /* 0x000000092300780c */ /* 0x002fce0003f06270 */
[----:B------:R-:W1:Y:S01]  /*4760*/  F2F.F64.F32 R30, R39 ;  /* 0x00000027001e7310 */ /* 0x000e620000201800 */
[----:B--2---:R-:W-:Y:S02]  /*4770*/  DMUL R32, R32, UR6 ;  /* 0x0000000620207c28 */ /* 0x004fe40008000000 */
[----:B-1----:R-:W-:-:S08]  /*4780*/  DMUL R30, R30, UR6 ;  /* 0x000000061e1e7c28 */ /* 0x002fd00008000000 */
[----:B------:R-:W1:Y:S08]  /*4790*/  F2F.F32.F64 R32, R32 ;  /* 0x0000002000207310 */ /* 0x000e700000301000 */
[----:B------:R2:W3:Y:S08]  /*47a0*/  F2F.F32.F64 R40, R30 ;  /* 0x0000001e00287310 */ /* 0x0004f00000301000 */
[----:B-1----:R-:W1:Y:S01]  /*47b0*/  MUFU.EX2 R36, R32 ;  /* 0x0000002000247308 */ /* 0x002e620000000800 */
[----:B--2---:R-:W-:-:S02]  /*47c0*/  IMAD.SHL.U32 R31, R37, 0x2, RZ ;  /* 0x00000002251f7824 */ /* 0x004fc400078e00ff */
[----:B------:R-:W-:-:S05]  /*47d0*/  IMAD.SHL.U32 R30, R11, 0x10, RZ ;  /* 0x000000100b1e7824 */ /* 0x000fca00078e00ff */
[----:B---3--:R-:W2:Y:S01]  /*47e0*/  MUFU.EX2 R40, R40 ;  /* 0x0000002800287308 */ /* 0x008ea20000000800 */
[----:B------:R-:W-:Y:S02]  /*47f0*/  LOP3.LUT R30, R37, R31, R30, 0x96, !PT ;  /* 0x0000001f251e7212 */ /* 0x000fe400078e961e */
[----:B------:R-:W-:Y:S02]  /*4800*/  I2FP.F32.S32 R31, R35 ;  /* 0x00000023001f7245 */ /* 0x000fe40000201400 */
[----:B------:R-:W-:Y:S01]  /*4810*/  LOP3.LUT R33, R30, R11, RZ, 0x3c, !PT ;  /* 0x0000000b1e217212 */ /* 0x000fe200078e3cff */
[----:B-1----:R-:W-:-:S04]  /*4820*/  FADD R36, R36, 1 ;  /* 0x3f80000024247421 */ /* 0x002fc80000000000 */
[----:B------:R-:W-:Y:S02]  /*4830*/  IMAD.IADD R30, R33, 0x1, R6 ;  /* 0x00000001211e7824 */ /* 0x000fe400078e0206 */
[----:B------:R-:W-:Y:S02]  /*4840*/  IMAD.MOV.U32 R5, RZ, RZ, R33 ;  /* 0x000000ffff057224 */ /* 0x000fe400078e0021 */
[----:B------:R-:W-:Y:S01]  /*4850*/  FMUL R36, R36, R36 ;  /* 0x0000002424247220 */ /* 0x000fe20000400000 */
[----:B------:R-:W-:Y:S01]  /*4860*/  I2FP.F32.U32 R37, R30 ;  /* 0x0000001e00257245 */ /* 0x000fe20000201000 */
[----:B--2---:R-:W-:Y:S01]  /*4870*/  FADD R39, R40, 1 ;  /* 0x3f80000028277421 */ /* 0x004fe20000000000 */
[----:B------:R-:W1:Y:S03]  /*4880*/  F2F.F64.F32 R30, |R31| ;  /* 0x4000001f001e7310 */ /* 0x000e660000201800 */
[----:B------:R-:W-:Y:S01]  /*4890*/  FFMA R46, R37, R34, 1.1641532182693481445e-10 ;  /* 0x2f000000252e7423 */ /* 0x000fe20000000022 */
[----:B------:R-:W-:-:S04]  /*48a0*/  FMUL R39, R39, R39 ;  /* 0x0000002727277220 */ /* 0x000fc80000400000 */
[----:B------:R-:W-:Y:S08]  /*48b0*/  MUFU.RCP R36, R36 ;  /* 0x0000002400247308 */ /* 0x000ff00000001000 */
[----:B------:R-:W2:Y:S02]  /*48c0*/  MUFU.RCP R39, R39 ;  /* 0x0000002700277308 */ /* 0x000ea40000001000 */
[----:B--2---:R-:W-:Y:S01]  /*48d0*/  FADD R52, R36, -R39 ;  /* 0x8000002724347221 */ /* 0x004fe20000000000 */
[----:B-1----:R-:W-:Y:S06]  /*48e0*/  @!P0 BRA `(.L_x_46) ;  /* 0x0000000400fc8947 */ /* 0x002fec0003800000 */
[----:B------:R-:W1:Y:S01]  /*48f0*/  MUFU.RCP64H R35, R31 ;  /* 0x0000001f00237308 */ /* 0x000e620000001800 */
[----:B------:R-:W-:Y:S01]  /*4900*/  VIADD R34, R31, 0x300402 ;  /* 0x003004021f227836 */ /* 0x000fe20000000000 */
[----:B------:R-:W-:Y:S04]  /*4910*/  BSSY.RECONVERGENT B2, `(.L_x_47) ;  /* 0x000000e000027945 */ /* 0x000fe80003800200 */
[----:B------:R-:W-:Y:S01]  /*4920*/  FSETP.GEU.AND P0, PT, |R34|, 5.8789094863358348022e-39, PT ;  /* 0x004004022200780b */ /* 0x000fe20003f0e200 */
[----:B-1----:R-:W-:-:S08]  /*4930*/  DFMA R32, -R30, R34, 1 ;  /* 0x3ff000001e20742b */ /* 0x002fd00000000122 */
[----:B------:R-:W-:-:S08]  /*4940*/  DFMA R32, R32, R32, R32 ;  /* 0x000000202020722b */ /* 0x000fd00000000020 */
[----:B------:R-:W-:-:S08]  /*4950*/  DFMA R32, R34, R32, R34 ;  /* 0x000000202220722b */ /* 0x000fd00000000022 */
[----:B------:R-:W-:-:S08]  /*4960*/  DFMA R38, -R30, R32, 1 ;  /* 0x3ff000001e26742b */ /* 0x000fd00000000120 */
[----:B------:R-:W-:Y:S01]  /*4970*/  DFMA R38, R32, R38, R32 ;  /* 0x000000262026722b */ /* 0x000fe20000000020 */
[----:B------:R-:W-:Y:S10]  /*4980*/  @P0 BRA `(.L_x_48) ;  /* 0x0000000000180947 */ /* 0x000ff40003800000 */
[----:B------:R-:W-:Y:S02]  /*4990*/  LOP3.LUT R34, R31, 0x7fffffff, RZ, 0xc0, !PT ;  /* 0x7fffffff1f227812 */ /* 0x000fe400078ec0ff */
[----:B------:R-:W-:-:S03]  /*49a0*/  MOV R38, 0x49d0 ;  /* 0x000049d000267802 */ /* 0x000fc60000000f00 */
[----:B------:R-:W-:-:S07]  /*49b0*/  VIADD R34, R34, 0xfff00000 ;  /* 0xfff0000022227836 */ /* 0x000fce0000000000 */
[----:B0-----:R-:W-:Y:S05]  /*49c0*/  CALL.REL.NOINC `($__internal_1_$__cuda_sm20_dblrcp_rn_slowpath_v3) ;  /* 0x0000002000187944 */ /* 0x001fea0003c00000 */
[----:B------:R-:W-:Y:S02]  /*49d0*/  IMAD.MOV.U32 R38, RZ, RZ, R32 ;  /* 0x000000ffff267224 */ /* 0x000fe400078e0020 */
[----:B------:R-:W-:-:S07]  /*49e0*/  IMAD.MOV.U32 R39, RZ, RZ, R33 ;  /* 0x000000ffff277224 */ /* 0x000fce00078e0021 */
.L_x_48:
[----:B------:R-:W-:Y:S05]  /*49f0*/  BSYNC.RECONVERGENT B2 ;  /* 0x0000000000027941 */ /* 0x000fea0003800200 */
.L_x_47:
[----:B------:R-:W-:Y:S01]  /*4a00*/  DMUL R36, R38, R38 ;  /* 0x0000002626247228 */ /* 0x000fe20000000000 */
[----:B------:R-:W-:Y:S01]  /*4a10*/  IMAD.MOV.U32 R32, RZ, RZ, -0x6d8c7041 ;  /* 0x92738fbfff207424 */ /* 0x000fe200078e00ff */
[----:B------:R-:W-:Y:S01]  /*4a20*/  UMOV UR6, 0x34783f9 ;  /* 0x034783f900067882 */ /* 0x000fe20000000000 */
[----:B------:R-:W-:Y:S01]  /*4a30*/  IMAD.MOV.U32 R33, RZ, RZ, 0x3f4b68b9 ;  /* 0x3f4b68b9ff217424 */ /* 0x000fe200078e00ff */
[----:B------:R-:W-:Y:S01]  /*4a40*/  UMOV UR7, 0x3f5ac321 ;  /* 0x3f5ac32100077882 */ /* 0x000fe20000000000 */
[----:B------:R-:W-:Y:S01]  /*4a50*/  ISETP.GT.AND P0, PT, R31, 0xfffff, PT ;  /* 0x000fffff1f00780c */ /* 0x000fe20003f04270 */
[----:B------:R-:W-:Y:S01]  /*4a60*/  IMAD.MOV.U32 R34, RZ, RZ, R30 ;  /* 0x000000ffff227224 */ /* 0x000fe200078e001e */
[----:B------:R-:W-:Y:S01]  /*4a70*/  BSSY.RECONVERGENT B2, `(.L_x_49) ;  /* 0x0000060000027945 */ /* 0x000fe20003800200 */
[----:B------:R-:W-:Y:S01]  /*4a80*/  IMAD.MOV.U32 R35, RZ, RZ, R31 ;  /* 0x000000ffff237224 */ /* 0x000fe200078e001f */
[----:B------:R-:W-:Y:S01]  /*4a90*/  DFMA R32, R36, -UR6, R32 ;  /* 0x8000000624207c2b */ /* 0x000fe20008000020 */
[----:B------:R-:W-:Y:S01]  /*4aa0*/  UMOV UR6, 0x1e4f7b8c ;  /* 0x1e4f7b8c00067882 */ /* 0x000fe20000000000 */
[----:B------:R-:W-:Y:S01]  /*4ab0*/  UMOV UR7, 0x3f4380d0 ;  /* 0x3f4380d000077882 */ /* 0x000fe20000000000 */
[----:B------:R-:W-:-:S05]  /*4ac0*/  IMAD.MOV.U32 R42, RZ, RZ, -0x3ff ;  /* 0xfffffc01ff2a7424 */ /* 0x000fca00078e00ff */
[----:B------:R-:W-:Y:S01]  /*4ad0*/  DFMA R32, R36, R32, -UR6 ;  /* 0x8000000624207e2b */ /* 0x000fe20008000020 */
[----:B------:R-:W-:Y:S01]  /*4ae0*/  UMOV UR6, 0xa29f7264 ;  /* 0xa29f726400067882 */ /* 0x000fe20000000000 */
[----:B------:R-:W-:Y:S01]  /*4af0*/  UMOV UR7, 0x3f4a019f ;  /* 0x3f4a019f00077882 */ /* 0x000fe20000000000 */
[----:B------:R-:W-:Y:S01]  /*4b00*/  @!P0 DMUL R34, R30, 1.80143985094819840000e+16 ;  /* 0x435000001e228828 */ /* 0x000fe20000000000 */
[----:B------:R-:W-:-:S04]  /*4b10*/  @!P0 IMAD.MOV.U32 R42, RZ, RZ, -0x435 ;  /* 0xfffffbcbff2a8424 */ /* 0x000fc800078e00ff */
[----:B------:R-:W-:Y:S01]  /*4b20*/  DFMA R32, R36, R32, UR6 ;  /* 0x0000000624207e2b */ /* 0x000fe20008000020 */
[----:B------:R-:W-:Y:S01]  /*4b30*/  UMOV UR6, 0x16b2acec ;  /* 0x16b2acec00067882 */ /* 0x000fe20000000000 */
[----:B------:R-:W-:-:S06]  /*4b40*/  UMOV UR7, 0x3f66c16c ;  /* 0x3f66c16c00077882 */ /* 0x000fcc0000000000 */
[----:B------:R-:W-:Y:S01]  /*4b50*/  DFMA R32, R36, R32, -UR6 ;  /* 0x8000000624207e2b */ /* 0x000fe20008000020 */
[----:B------:R-:W-:Y:S01]  /*4b60*/  UMOV UR6, 0x55555545 ;  /* 0x5555554500067882 */ /* 0x000fe20000000000 */
[----:B------:R-:W-:-:S06]  /*4b70*/  UMOV UR7, 0x3fb55555 ;  /* 0x3fb5555500077882 */ /* 0x000fcc0000000000 */
[----:B------:R-:W-:Y:S01]  /*4b80*/  DFMA R32, R36, R32, UR6 ;  /* 0x0000000624207e2b */ /* 0x000fe20008000020 */
[----:B------:R-:W-:Y:S01]  /*4b90*/  UMOV UR6, 0xc864beae ;  /* 0xc864beae00067882 */ /* 0x000fe20000000000 */
[----:B------:R-:W-:Y:S01]  /*4ba0*/  IMAD.MOV.U32 R37, RZ, RZ, R31 ;  /* 0x000000ffff257224 */ /* 0x000fe200078e001f */
[----:B------:R-:W-:Y:S01]  /*4bb0*/  UMOV UR7, 0x3fed67f1 ;  /* 0x3fed67f100077882 */ /* 0x000fe20000000000 */
[----:B------:R-:W-:-:S04]  /*4bc0*/  @!P0 IMAD.MOV.U32 R37, RZ, RZ, R35 ;  /* 0x000000ffff258224 */ /* 0x000fc800078e0023 */
[----:B------:R-:W-:Y:S01]  /*4bd0*/  VIADD R36, R37, 0xffffffff ;  /* 0xffffffff25247836 */ /* 0x000fe20000000000 */
[----:B------:R-:W-:Y:S01]  /*4be0*/  DFMA R32, R32, R38, UR6 ;  /* 0x0000000620207e2b */ /* 0x000fe20008000026 */
[----:B------:R-:W-:-:S03]  /*4bf0*/  IMAD.MOV.U32 R38, RZ, RZ, R30 ;  /* 0x000000ffff267224 */ /* 0x000fc600078e001e */
[----:B------:R-:W-:Y:S01]  /*4c00*/  ISETP.GT.U32.AND P1, PT, R36, 0x7feffffe, PT ;  /* 0x7feffffe2400780c */ /* 0x000fe20003f24070 */
[----:B------:R-:W-:-:S12]  /*4c10*/  @!P0 IMAD.MOV.U32 R38, RZ, RZ, R34 ;  /* 0x000000ffff268224 */ /* 0x000fd800078e0022 */
[----:B------:R-:W-:Y:S05]  /*4c20*/  @P1 BRA `(.L_x_50) ;  /* 0x0000000000f81947 */ /* 0x000fea0003800000 */
[C---:B------:R-:W-:Y:S01]  /*4c30*/  LOP3.LUT R34, R37.reuse, 0xfffff, RZ, 0xc0, !PT ;  /* 0x000fffff25227812 */ /* 0x040fe200078ec0ff */
[----:B------:R-:W-:Y:S01]  /*4c40*/  UMOV UR6, 0x3ae80f1e ;  /* 0x3ae80f1e00067882 */ /* 0x000fe20000000000 */
[----:B------:R-:W-:Y:S01]  /*4c50*/  LEA.HI R42, R37, R42, RZ, 0xc ;  /* 0x0000002a252a7211 */ /* 0x000fe200078f60ff */
[----:B------:R-:W-:Y:S01]  /*4c60*/  UMOV UR7, 0x3eb1380b ;  /* 0x3eb1380b00077882 */ /* 0x000fe20000000000 */
[----:B------:R-:W-:Y:S01]  /*4c70*/  LOP3.LUT R39, R34, 0x3ff00000, RZ, 0xfc, !PT ;  /* 0x3ff0000022277812 */ /* 0x000fe200078efcff */
[----:B------:R-:W-:-:S03]  /*4c80*/  IMAD.MOV.U32 R34, RZ, RZ, RZ ;  /* 0x000000ffff227224 */ /* 0x000fc600078e00ff */
[----:B------:R-:W-:-:S13]  /*4c90*/  ISETP.GE.U32.AND P0, PT, R39, 0x3ff6a09f, PT ;  /* 0x3ff6a09f2700780c */ /* 0x000fda0003f06070 */
[----:B------:R-:W-:Y:S02]  /*4ca0*/  @P0 VIADD R35, R39, 0xfff00000 ;  /* 0xfff0000027230836 */ /* 0x000fe40000000000 */
[----:B------:R-:W-:Y:S02]  /*4cb0*/  @P0 VIADD R42, R42, 0x1 ;  /* 0x000000012a2a0836 */ /* 0x000fe40000000000 */
[----:B------:R-:W-:-:S06]  /*4cc0*/  @P0 IMAD.MOV.U32 R39, RZ, RZ, R35 ;  /* 0x000000ffff270224 */ /* 0x000fcc00078e0023 */
[C---:B------:R-:W-:Y:S02]  /*4cd0*/  DADD R40, R38.reuse, 1 ;  /* 0x3ff0000026287429 */ /* 0x040fe40000000000 */
[----:B------:R-:W-:-:S04]  /*4ce0*/  DADD R38, R38, -1 ;  /* 0xbff0000026267429 */ /* 0x000fc80000000000 */
[----:B------:R-:W1:Y:S02]  /*4cf0*/  MUFU.RCP64H R35, R41 ;  /* 0x0000002900237308 */ /* 0x000e640000001800 */
[----:B-1----:R-:W-:-:S08]  /*4d00*/  DFMA R40, -R40, R34, 1 ;  /* 0x3ff000002828742b */ /* 0x002fd00000000122 */
[----:B------:R-:W-:-:S08]  /*4d10*/  DFMA R40, R40, R40, R40 ;  /* 0x000000282828722b */ /* 0x000fd00000000028 */
[----:B------:R-:W-:-:S08]  /*4d20*/  DFMA R40, R34, R40, R34 ;  /* 0x000000282228722b */ /* 0x000fd00000000022 */
[----:B------:R-:W-:-:S08]  /*4d30*/  DMUL R34, R38, R40 ;  /* 0x0000002826227228 */ /* 0x000fd00000000000 */
[----:B------:R-:W-:-:S08]  /*4d40*/  DFMA R34, R38, R40, R34 ;  /* 0x000000282622722b */ /* 0x000fd00000000022 */
[----:B------:R-:W-:-:S08]  /*4d50*/  DADD R36, R38, -R34 ;  /* 0x0000000026247229 */ /* 0x000fd00000000822 */
[----:B------:R-:W-:-:S08]  /*4d60*/  DADD R36, R36, R36 ;  /* 0x0000000024247229 */ /* 0x000fd00000000024 */
[-C--:B------:R-:W-:Y:S02]  /*4d70*/  DFMA R36, R38, -R34.reuse, R36 ;  /* 0x800000222624722b */ /* 0x080fe40000000024 */
[----:B------:R-:W-:-:S06]  /*4d80*/  DMUL R38, R34, R34 ;  /* 0x0000002222267228 */ /* 0x000fcc0000000000 */
[----:B------:R-:W-:Y:S01]  /*4d90*/  DMUL R40, R40, R36 ;  /* 0x0000002428287228 */ /* 0x000fe20000000000 */
[----:B------:R-:W-:Y:S02]  /*4da0*/  IMAD.MOV.U32 R36, RZ, RZ, -0x748574fc ;  /* 0x8b7a8b04ff247424 */ /* 0x000fe400078e00ff */
[----:B------:R-:W-:-:S06]  /*4db0*/  IMAD.MOV.U32 R37, RZ, RZ, 0x3ed0ee25 ;  /* 0x3ed0ee25ff257424 */ /* 0x000fcc00078e00ff */
        /* <DEDUP_REMOVED lines=21> */
[----:B------:R-:W-:Y:S01]  /*4f10*/  DMUL R38, R38, R36 ;  /* 0x0000002426267228 */ /* 0x000fe20000000000 */
[----:B------:R-:W-:Y:S01]  /*4f20*/  LOP3.LUT R36, R42, 0x80000000, RZ, 0x3c, !PT ;  /* 0x800000002a247812 */ /* 0x000fe200078e3cff */
[----:B------:R-:W-:-:S06]  /*4f30*/  IMAD.MOV.U32 R37, RZ, RZ, 0x43300000 ;  /* 0x43300000ff257424 */ /* 0x000fcc00078e00ff */
[----:B------:R-:W-:Y:S02]  /*4f40*/  DFMA R38, R34, R38, R40 ;  /* 0x000000262226722b */ /* 0x000fe40000000028 */
[----:B------:R-:W-:Y:S01]  /*4f50*/  DADD R36, R36, -UR6 ;  /* 0x8000000624247e29 */ /* 0x000fe20008000000 */
[----:B------:R-:W-:Y:S01]  /*4f60*/  UMOV UR6, 0xfefa39ef ;  /* 0xfefa39ef00067882 */ /* 0x000fe20000000000 */
[----:B------:R-:W-:-:S06]  /*4f70*/  UMOV UR7, 0x3fe62e42 ;  /* 0x3fe62e4200077882 */ /* 0x000fcc0000000000 */
[----:B------:R-:W-:-:S08]  /*4f80*/  DFMA R40, R36, UR6, R34 ;  /* 0x0000000624287c2b */ /* 0x000fd00008000022 */
[----:B------:R-:W-:Y:S01]  /*4f90*/  DFMA R42, R36, -UR6, R40 ;  /* 0x80000006242a7c2b */ /* 0x000fe20008000028 */
[----:B------:R-:W-:Y:S01]  /*4fa0*/  UMOV UR6, 0x3b39803f ;  /* 0x3b39803f00067882 */ /* 0x000fe20000000000 */
[----:B------:R-:W-:-:S06]  /*4fb0*/  UMOV UR7, 0x3c7abc9e ;  /* 0x3c7abc9e00077882 */ /* 0x000fcc0000000000 */
[----:B------:R-:W-:-:S08]  /*4fc0*/  DADD R42, -R34, R42 ;  /* 0x00000000222a7229 */ /* 0x000fd0000000012a */
[----:B------:R-:W-:-:S08]  /*4fd0*/  DADD R38, R38, -R42 ;  /* 0x0000000026267229 */ /* 0x000fd0000000082a */
[----:B------:R-:W-:-:S08]  /*4fe0*/  DFMA R38, R36, UR6, R38 ;  /* 0x0000000624267c2b */ /* 0x000fd00008000026 */
[----:B------:R-:W-:Y:S01]  /*4ff0*/  DADD R36, R40, R38 ;  /* 0x0000000028247229 */ /* 0x000fe20000000026 */
[----:B------:R-:W-:Y:S10]  /*5000*/  BRA `(.L_x_51) ;  /* 0x0000000000187947 */ /* 0x000ff40003800000 */
.L_x_50:
[----:B------:R-:W-:Y:S01]  /*5010*/  IMAD.MOV.U32 R36, RZ, RZ, 0x0 ;  /* 0x00000000ff247424 */ /* 0x000fe200078e00ff */
[----:B------:R-:W-:Y:S01]  /*5020*/  LOP3.LUT P0, RZ, R35, 0x7fffffff, RZ, 0xc0, !PT ;  /* 0x7fffffff23ff7812 */ /* 0x000fe2000780c0ff */
[----:B------:R-:W-:-:S06]  /*5030*/  IMAD.MOV.U32 R37, RZ, RZ, 0x7ff00000 ;  /* 0x7ff00000ff257424 */ /* 0x000fcc00078e00ff */
[----:B------:R-:W-:-:S10]  /*5040*/  DFMA R36, R34, R36, +INF ;  /* 0x7ff000002224742b */ /* 0x000fd40000000024 */
[----:B------:R-:W-:Y:S02]  /*5050*/  FSEL R36, R36, RZ, P0 ;  /* 0x000000ff24247208 */ /* 0x000fe40000000000 */
[----:B------:R-:W-:-:S07]  /*5060*/  FSEL R37, R37, -QNAN , P0 ;  /* 0xfff0000025257808 */ /* 0x000fce0000000000 */
.L_x_51:
[----:B------:R-:W-:Y:S05]  /*5070*/  BSYNC.RECONVERGENT B2 ;  /* 0x0000000000027941 */ /* 0x000fea0003800200 */
.L_x_49:
[----:B------:R-:W-:Y:S02]  /*5080*/  DMUL R36, R36, 0.5 ;  /* 0x3fe0000024247828 */ /* 0x000fe40000000000 */
[----:B------:R-:W-:-:S08]  /*5090*/  DADD R34, R30, -0.5 ;  /* 0xbfe000001e227429 */ /* 0x000fd00000000000 */
[CC--:B------:R-:W-:Y:S02]  /*50a0*/  DFMA R30, R36.reuse, R34.reuse, -R30 ;  /* 0x00000022241e722b */ /* 0x0c0fe4000000081e */
[----:B------:R-:W-:-:S08]  /*50b0*/  DFMA R32, R36, R34, R32 ;  /* 0x000000222420722b */ /* 0x000fd00000000020 */
[----:B------:R-:W-:Y:S01]  /*50c0*/  DADD R32, R30, R32 ;  /* 0x000000001e207229 */ /* 0x000fe20000000020 */
[----:B------:R-:W-:Y:S10]  /*50d0*/  BRA `(.L_x_52) ;  /* 0x0000000000107947 */ /* 0x000ff40003800000 */
.L_x_46:
[----:B------:R-:W1:Y:S01]  /*50e0*/  F2I.F64.TRUNC R30, R30 ;  /* 0x0000001e001e7311 */ /* 0x000e62000030d100 */
[----:B------:R-:W-:Y:S02]  /*50f0*/  UMOV UR5, 0x8 ;  /* 0x0000000800057882 */ /* 0x000fe40000000000 */
[----:B-1----:R-:W-:-:S06]  /*5100*/  LEA R32, R30, -UR5, 0x3 ;  /* 0x800000051e207c11 */ /* 0x002fcc000f8e18ff */
[----:B------:R-:W1:Y:S02]  /*5110*/  LDC.64 R32, c[0x3][R32] ;  /* 0x00c0000020207b82 */ /* 0x000e640000000a00 */
.L_x_52:
[----:B------:R-:W-:Y:S05]  /*5120*/  BSYNC.RECONVERGENT B1 ;  /* 0x0000000000017941 */ /* 0x000fea0003800200 */
.L_x_45:
[----:B-1----:R-:W1:Y:S01]  /*5130*/  F2F.F32.F64 R32, R32 ;  /* 0x0000002000207310 */ /* 0x002e620000301000 */
[----:B0-----:R-:W-:Y:S01]  /*5140*/  FFMA R47, R49, R47, -R4 ;  /* 0x0000002f312f7223 */ /* 0x001fe20000000804 */
[----:B------:R-:W-:Y:S01]  /*5150*/  UMOV UR6, 0x652b82fe ;  /* 0x652b82fe00067882 */ /* 0x000fe20000000000 */
[----:B------:R-:W-:Y:S01]  /*5160*/  UMOV UR7, 0x3ff71547 ;  /* 0x3ff7154700077882 */ /* 0x000fe20000000000 */
[----:B------:R-:W-:-:S04]  /*5170*/  FMUL R35, R52, 1.2999999523162841797 ;  /* 0x3fa6666634237820 */ /* 0x000fc80000400000 */
[----:B------:R-:W-:Y:S01]  /*5180*/  FMUL R37, R46, R35 ;  /* 0x000000232e257220 */ /* 0x000fe20000400000 */
[----:B------:R-:W-:Y:S01]  /*5190*/  IMAD.MOV.U32 R46, RZ, RZ, R44 ;  /* 0x000000ffff2e7224 */ /* 0x000fe200078e002c */
[----:B------:R-:W-:Y:S01]  /*51a0*/  F2F.F64.F32 R34, R35 ;  /* 0x0000002300227310 */ /* 0x000fe20000201800 */
[----:B-1----:R-:W-:-:S07]  /*51b0*/  FADD R47, -R32, R47 ;  /* 0x0000002f202f7221 */ /* 0x002fce0000000100 */
[----:B------:R0:W1:Y:S02]  /*51c0*/  F2F.F64.F32 R30, R47 ;  /* 0x0000002f001e7310 */ /* 0x0000640000201800 */
[----:B0-----:R-:W-:Y:S01]  /*51d0*/  IMAD.MOV.U32 R47, RZ, RZ, R50 ;  /* 0x000000ffff2f7224 */ /* 0x001fe200078e0032 */
[----:B-1----:R-:W-:Y:S01]  /*51e0*/  DMUL R30, R30, UR6 ;  /* 0x000000061e1e7c28 */ /* 0x002fe20008000000 */
[----:B------:R-:W-:Y:S01]  /*51f0*/  UMOV UR6, 0xc924223 ;  /* 0x0c92422300067882 */ /* 0x000fe20000000000 */
[----:B------:R-:W-:-:S08]  /*5200*/  UMOV UR7, 0x3bc79ca1 ;  /* 0x3bc79ca100077882 */ /* 0x000fd00000000000 */
[----:B------:R-:W0:Y:S08]  /*5210*/  F2F.F32.F64 R30, R30 ;  /* 0x0000001e001e7310 */ /* 0x000e300000301000 */
[----:B0-----:R-:W0:Y:S02]  /*5220*/  MUFU.EX2 R36, R30 ;  /* 0x0000001e00247308 */ /* 0x001e240000000800 */
[----:B0-----:R-:W-:-:S13]  /*5230*/  FSETP.GEU.AND P0, PT, R37, R36, PT ;  /* 0x000000242500720b */ /* 0x001fda0003f0e000 */
[----:B------:R-:W-:-:S14]  /*5240*/  DSETP.LTU.OR P0, PT, R34, UR6, P0 ;  /* 0x0000000622007e2a */ /* 0x000fdc0008709400 */
[----:B------:R-:W-:Y:S05]  /*5250*/  @P0 BRA `(.L_x_53) ;  /* 0xfffffff000a80947 */ /* 0x000fea000383ffff */
[----:B------:R-:W-:Y:S05]  /*5260*/  BSYNC.RECONVERGENT B0 ;  /* 0x0000000000007941 */ /* 0x000fea0003800200 */
.L_x_44:
[----:B------:R-:W0:Y:S01]  /*5270*/  F2I.U32.FLOOR.NTZ R8, R8 ;  /* 0x0000000800087305 */ /* 0x000e220000207000 */
[----:B------:R-:W-:Y:S02]  /*5280*/  IMAD.MOV.U32 R46, RZ, RZ, R44 ;  /* 0x000000ffff2e7224 */ /* 0x000fe400078e002c */
[----:B------:R-:W-:-:S07]  /*5290*/  IMAD.MOV.U32 R47, RZ, RZ, R50 ;  /* 0x000000ffff2f7224 */ /* 0x000fce00078e0032 */
.L_x_35:
[----:B0-2---:R-:W-:Y:S01]  /*52a0*/  ISETP.NE.AND P0, PT, R8, RZ, PT ;  /* 0x000000ff0800720c */ /* 0x005fe20003f05270 */
[----:B------:R-:W0:Y:S01]  /*52b0*/  LDCU.64 UR6, c[0x0][0x3e0] ;  /* 0x00007c00ff0677ac */ /* 0x000e220008000a00 */
[----:B------:R-:W-:Y:S01]  /*52c0*/  BSSY.RECONVERGENT B0, `(.L_x_54) ;  /* 0x00000f7000007945 */ /* 0x000fe20003800200 */
[----:B-1----:R-:W-:-:S10]  /*52d0*/  CS2R R30, SRZ ;  /* 0x00000000001e7805 */ /* 0x002fd4000001ff00 */
[----:B------:R-:W-:Y:S05]  /*52e0*/  @!P0 BRA `(.L_x_55) ;  /* 0x0000000c00d08947 */ /* 0x000fea0003800000 */
[----:B------:R-:W-:Y:S01]  /*52f0*/  IMAD.MOV R34, RZ, RZ, -R8 ;  /* 0x000000ffff227224 */ /* 0x000fe200078e0a08 */
[----:B------:R-:W-:Y:S01]  /*5300*/  CS2R R30, SRZ ;  /* 0x00000000001e7805 */ /* 0x000fe2000001ff00 */
[----:B------:R-:W-:-:S07]  /*5310*/  IMAD.MOV.U32 R35, RZ, RZ, R5 ;  /* 0x000000ffff237224 */ /* 0x000fce00078e0005 */
.L_x_63:
[----:B------:R-:W-:Y:S01]  /*5320*/  ISETP.NE.AND P0, PT, R9, 0x1, PT ;  /* 0x000000010900780c */ /* 0x000fe20003f05270 */
[----:B------:R-:W-:Y:S01]  /*5330*/  VIADD R34, R34, 0x1 ;  /* 0x0000000122227836 */ /* 0x000fe20000000000 */
[----:B------:R-:W-:Y:S01]  /*5340*/  BSSY.RECONVERGENT B1, `(.L_x_56) ;  /* 0x00000ea000017945 */ /* 0x000fe20003800200 */
[----:B------:R-:W-:Y:S02]  /*5350*/  IMAD.MOV.U32 R5, RZ, RZ, R35 ;  /* 0x000000ffff057224 */ /* 0x000fe400078e0023 */
[----:B------:R-:W-:Y:S01]  /*5360*/  IMAD.MOV.U32 R50, RZ, RZ, R28 ;  /* 0x000000ffff327224 */ /* 0x000fe200078e001c */
[----:B------:R-:W-:Y:S01]  /*5370*/  ISETP.NE.AND P1, PT, R34, RZ, PT ;  /* 0x000000ff2200720c */ /* 0x000fe20003f25270 */
[----:B------:R-:W-:Y:S02]  /*5380*/  IMAD.MOV.U32 R51, RZ, RZ, R29 ;  /* 0x000000ffff337224 */ /* 0x000fe400078e001d */
[----:B------:R-:W-:-:S04]  /*5390*/  IMAD.MOV.U32 R9, RZ, RZ, RZ ;  /* 0x000000ffff097224 */ /* 0x000fc800078e00ff */
[----:B------:R-:W-:Y:S06]  /*53a0*/  @!P0 BRA `(.L_x_57) ;  /* 0x0000000c008c8947 */ /* 0x000fec0003800000 */
        /* <DEDUP_REMOVED lines=10> */
[----:B------:R-:W-:-:S04]  /*5450*/  SHF.R.U32.HI R32, RZ, 0x2, R11 ;  /* 0x00000002ff207819 */ /* 0x000fc8000001160b */
[----:B------:R-:W-:Y:S02]  /*5460*/  LOP3.LUT R8, R8, R9, R5, 0x96, !PT ;  /* 0x0000000908087212 */ /* 0x000fe400078e9605 */
[----:B------:R-:W-:Y:S02]  /*5470*/  LOP3.LUT R32, R32, R11, RZ, 0x3c, !PT ;  /* 0x0000000b20207212 */ /* 0x000fe400078e3cff */
[----:B------:R-:W-:Y:S01]  /*5480*/  LOP3.LUT R46, R8, R35, RZ, 0x3c, !PT ;  /* 0x00000023082e7212 */ /* 0x000fe200078e3cff */
[----:B------:R-:W-:-:S04]  /*5490*/  IMAD.SHL.U32 R8, R28, 0x2, RZ ;  /* 0x000000021c087824 */ /* 0x000fc800078e00ff */
[----:B------:R-:W-:-:S05]  /*54a0*/  IMAD.SHL.U32 R5, R46, 0x10, RZ ;  /* 0x000000102e057824 */ /* 0x000fca00078e00ff */
[----:B------:R-:W-:Y:S02]  /*54b0*/  LOP3.LUT R5, R28, R8, R5, 0x96, !PT ;  /* 0x000000081c057212 */ /* 0x000fe400078e9605 */
[----:B------:R-:W-:Y:S02]  /*54c0*/  LOP3.LUT R8, R33, R10, RZ, 0x3c, !PT ;  /* 0x0000000a21087212 */ /* 0x000fe400078e3cff */
[----:B------:R-:W-:Y:S02]  /*54d0*/  LOP3.LUT R9, R5, R46, RZ, 0x3c, !PT ;  /* 0x0000002e05097212 */ /* 0x000fe400078e3cff */
[----:B------:R-:W-:Y:S01]  /*54e0*/  IADD3 R5, PT, PT, R6, 0x587c5, R46 ;  /* 0x000587c506057810 */ /* 0x000fe20007ffe02e */
[----:B------:R-:W-:Y:S01]  /*54f0*/  IMAD.SHL.U32 R10, R8, 0x2, RZ ;  /* 0x00000002080a7824 */ /* 0x000fe200078e00ff */
[----:B------:R-:W-:-:S05]  /*5500*/  IADD3 R28, PT, PT, R6, 0xb0f8a, R9 ;  /* 0x000b0f8a061c7810 */ /* 0x000fca0007ffe009 */
[----:B------:R-:W-:-:S03]  /*5510*/  IMAD.WIDE.U32 R28, R28, 0x200000, RZ ;  /* 0x002000001c1c7825 */ /* 0x000fc600078e00ff */
[----:B------:R-:W-:Y:S01]  /*5520*/  LOP3.LUT R28, R28, R5, RZ, 0x3c, !PT ;  /* 0x000000051c1c7212 */ /* 0x000fe200078e3cff */
[----:B------:R-:W-:-:S03]  /*5530*/  IMAD.SHL.U32 R5, R9, 0x10, RZ ;  /* 0x0000001009057824 */ /* 0x000fc600078e00ff */
[----:B------:R-:W1:Y:S02]  /*5540*/  I2F.F64.U64 R40, R28 ;  /* 0x0000001c00287312 */ /* 0x000e640000301800 */
[----:B------:R-:W-:-:S04]  /*5550*/  LOP3.LUT R8, R8, R10, R5, 0x96, !PT ;  /* 0x0000000a08087212 */ /* 0x000fc800078e9605 */
[----:B------:R-:W-:Y:S01]  /*5560*/  LOP3.LUT R11, R8, R9, RZ, 0x3c, !PT ;  /* 0x00000009080b7212 */ /* 0x000fe200078e3cff */
[----:B------:R-:W-:-:S03]  /*5570*/  IMAD.SHL.U32 R8, R32, 0x2, RZ ;  /* 0x0000000220087824 */ /* 0x000fc600078e00ff */
[C---:B------:R-:W-:Y:S01]  /*5580*/  IADD3 R39, PT, PT, R6.reuse, 0x10974f, R11 ;  /* 0x0010974f06277810 */ /* 0x040fe20007ffe00b */
[----:B------:R-:W-:Y:S02]  /*5590*/  IMAD.SHL.U32 R5, R11, 0x10, RZ ;  /* 0x000000100b057824 */ /* 0x000fe400078e00ff */
[----:B------:R-:W-:Y:S01]  /*55a0*/  VIADD R6, R6, 0x161f14 ;  /* 0x00161f1406067836 */ /* 0x000fe20000000000 */
[----:B-1----:R-:W-:Y:S02]  /*55b0*/  DFMA R40, R40, R36, 5.5511151231257827021e-17 ;  /* 0x3c9000002828742b */ /* 0x002fe40000000024 */
[----:B------:R-:W-:-:S04]  /*55c0*/  LOP3.LUT R8, R32, R8, R5, 0x96, !PT ;  /* 0x0000000820087212 */ /* 0x000fc800078e9605 */
[----:B------:R-:W-:-:S04]  /*55d0*/  LOP3.LUT R5, R8, R11, RZ, 0x3c, !PT ;  /* 0x0000000b08057212 */ /* 0x000fc800078e3cff */
[----:B------:R-:W-:Y:S01]  /*55e0*/  ISETP.GT.AND P0, PT, R41, 0xfffff, PT ;  /* 0x000fffff2900780c */ /* 0x000fe20003f04270 */
[--C-:B------:R-:W-:Y:S02]  /*55f0*/  IMAD.MOV.U32 R28, RZ, RZ, R40.reuse ;  /* 0x000000ffff1c7224 */ /* 0x100fe400078e0028 */
[----:B------:R-:W-:Y:S02]  /*5600*/  IMAD.MOV.U32 R29, RZ, RZ, R41 ;  /* 0x000000ffff1d7224 */ /* 0x000fe400078e0029 */
[----:B------:R-:W-:Y:S02]  /*5610*/  IMAD.IADD R32, R6, 0x1, R5 ;  /* 0x0000000106207824 */ /* 0x000fe400078e0205 */
[----:B------:R-:W-:Y:S02]  /*5620*/  IMAD.MOV.U32 R48, RZ, RZ, R40 ;  /* 0x000000ffff307224 */ /* 0x000fe400078e0028 */
[----:B------:R-:W-:-:S04]  /*5630*/  IMAD.WIDE.U32 R32, R32, 0x200000, RZ ;  /* 0x0020000020207825 */ /* 0x000fc800078e00ff */
[----:B------:R-:W-:Y:S01]  /*5640*/  @!P0 DMUL R28, R28, 1.80143985094819840000e+16 ;  /* 0x435000001c1c8828 */ /* 0x000fe20000000000 */
[----:B------:R-:W-:-:S06]  /*5650*/  LOP3.LUT R32, R32, R39, RZ, 0x3c, !PT ;  /* 0x0000002720207212 */ /* 0x000fcc00078e3cff */
[----:B------:R-:W1:Y:S03]  /*5660*/  I2F.F64.U64 R32, R32 ;  /* 0x0000002000207312 */ /* 0x000e660000301800 */
[----:B------:R-:W-:Y:S02]  /*5670*/  @!P0 IMAD.MOV.U32 R41, RZ, RZ, R29 ;  /* 0x000000ffff298224 */ /* 0x000fe400078e001d */
[----:B------:R-:W-:Y:S02]  /*5680*/  @!P0 IMAD.MOV.U32 R48, RZ, RZ, R28 ;  /* 0x000000ffff308224 */ /* 0x000fe400078e001c */
[----:B------:R-:W-:-:S05]  /*5690*/  VIADD R8, R41, 0xffffffff ;  /* 0xffffffff29087836 */ /* 0x000fca0000000000 */
[----:B------:R-:W-:Y:S01]  /*56a0*/  ISETP.GT.U32.AND P2, PT, R8, 0x7feffffe, PT ;  /* 0x7feffffe0800780c */ /* 0x000fe20003f44070 */
[----:B------:R-:W-:Y:S01]  /*56b0*/  IMAD.MOV.U32 R8, RZ, RZ, -0x3ff ;  /* 0xfffffc01ff087424 */ /* 0x000fe200078e00ff */
[----:B-1----:R-:W-:Y:S01]  /*56c0*/  DFMA R36, R32, 2.2204460492503130808e-16, R36 ;  /* 0x3cb000002024782b */ /* 0x002fe20000000024 */
        /* <DEDUP_REMOVED lines=15> */
[----:B------:R-:W-:-:S06]  /*57c0*/  @P0 IMAD.MOV.U32 R49, RZ, RZ, R29 ;  /* 0x000000ffff310224 */ /* 0x000fcc00078e001d */
[C---:B------:R-:W-:Y:S02]  /*57d0*/  DADD R42, R48.reuse, 1 ;  /* 0x3ff00000302a7429 */ /* 0x040fe40000000000 */
[----:B------:R-:W-:-:S04]  /*57e0*/  DADD R48, R48, -1 ;  /* 0xbff0000030307429 */ /* 0x000fc80000000000 */
[----:B------:R-:W1:Y:S02]  /*57f0*/  MUFU.RCP64H R45, R43 ;  /* 0x0000002b002d7308 */ /* 0x000e640000001800 */
[----:B-1----:R-:W-:Y:S01]  /*5800*/  DFMA R28, -R42, R44, 1 ;  /* 0x3ff000002a1c742b */ /* 0x002fe2000000012c */
[----:B------:R-:W-:Y:S01]  /*5810*/  LOP3.LUT R42, R8, 0x80000000, RZ, 0x3c, !PT ;  /* 0x80000000082a7812 */ /* 0x000fe200078e3cff */
[----:B------:R-:W-:-:S06]  /*5820*/  IMAD.MOV.U32 R43, RZ, RZ, 0x43300000 ;  /* 0x43300000ff2b7424 */ /* 0x000fcc00078e00ff */
[----:B------:R-:W-:Y:S02]  /*5830*/  DFMA R28, R28, R28, R28 ;  /* 0x0000001c1c1c722b */ /* 0x000fe4000000001c */
[----:B------:R-:W-:Y:S01]  /*5840*/  DADD R42, R42, -UR12 ;  /* 0x8000000c2a2a7e29 */ /* 0x000fe20008000000 */
[----:B------:R-:W-:Y:S01]  /*5850*/  UMOV UR12, 0xfefa39ef ;  /* 0xfefa39ef000c7882 */ /* 0x000fe20000000000 */
[----:B------:R-:W-:-:S04]  /*5860*/  UMOV UR13, 0x3fe62e42 ;  /* 0x3fe62e42000d7882 */ /* 0x000fc80000000000 */
[----:B------:R-:W-:-:S08]  /*5870*/  DFMA R44, R44, R28, R44 ;  /* 0x0000001c2c2c722b */ /* 0x000fd0000000002c */
[----:B------:R-:W-:-:S08]  /*5880*/  DMUL R28, R48, R44 ;  /* 0x0000002c301c7228 */ /* 0x000fd00000000000 */
[----:B------:R-:W-:-:S08]  /*5890*/  DFMA R28, R48, R44, R28 ;  /* 0x0000002c301c722b */ /* 0x000fd0000000001c */
[----:B------:R-:W-:Y:S02]  /*58a0*/  DMUL R32, R28, R28 ;  /* 0x0000001c1c207228 */ /* 0x000fe40000000000 */
[----:B------:R-:W-:-:S06]  /*58b0*/  DADD R40, R48, -R28 ;  /* 0x0000000030287229 */ /* 0x000fcc000000081c */
[----:B------:R-:W-:Y:S01]  /*58c0*/  DFMA R38, R32, UR10, R38 ;  /* 0x0000000a20267c2b */ /* 0x000fe20008000026 */
        /* <DEDUP_REMOVED lines=11> */
[----:B------:R-:W-:-:S05]  /*5980*/  DMUL R48, R44, R48 ;  /* 0x000000302c307228 */ /* 0x000fca0000000000 */
        /* <DEDUP_REMOVED lines=11> */
[----:B------:R-:W-:Y:S02]  /*5a40*/  UMOV UR11, 0x3fe62e42 ;  /* 0x3fe62e42000b7882 */ /* 0x000fe40000000000 */
[----:B------:R-:W-:Y:S01]  /*5a50*/  DFMA R44, R42, -UR10, R40 ;  /* 0x8000000a2a2c7c2b */ /* 0x000fe20008000028 */
[----:B------:R-:W-:Y:S01]  /*5a60*/  UMOV UR10, 0x3b39803f ;  /* 0x3b39803f000a7882 */ /* 0x000fe20000000000 */
[----:B------:R-:W-:Y:S02]  /*5a70*/  UMOV UR11, 0x3c7abc9e ;  /* 0x3c7abc9e000b7882 */ /* 0x000fe40000000000 */
[----:B------:R-:W-:-:S04]  /*5a80*/  DMUL R38, R32, R38 ;  /* 0x0000002620267228 */ /* 0x000fc80000000000 */
[----:B------:R-:W-:-:S04]  /*5a90*/  DADD R44, -R28, R44 ;  /* 0x000000001c2c7229 */ /* 0x000fc8000000012c */
[----:B------:R-:W-:-:S08]  /*5aa0*/  DFMA R38, R28, R38, R48 ;  /* 0x000000261c26722b */ /* 0x000fd00000000030 */
[----:B------:R-:W-:-:S08]  /*5ab0*/  DADD R38, R38, -R44 ;  /* 0x0000000026267229 */ /* 0x000fd0000000082c */
[----:B------:R-:W-:-:S08]  /*5ac0*/  DFMA R38, R42, UR10, R38 ;  /* 0x0000000a2a267c2b */ /* 0x000fd00008000026 */
[----:B------:R-:W-:Y:S01]  /*5ad0*/  DADD R38, R40, R38 ;  /* 0x0000000028267229 */ /* 0x000fe20000000026 */
[----:B------:R-:W-:Y:S10]  /*5ae0*/  BRA `(.L_x_60) ;  /* 0x0000000000187947 */ /* 0x000ff40003800000 */
.L_x_59:
[----:B------:R-:W-:Y:S01]  /*5af0*/  IMAD.MOV.U32 R32, RZ, RZ, 0x0 ;  /* 0x00000000ff207424 */ /* 0x000fe200078e00ff */
[----:B------:R-:W-:Y:S01]  /*5b00*/  LOP3.LUT P0, RZ, R29, 0x7fffffff, RZ, 0xc0, !PT ;  /* 0x7fffffff1dff7812 */ /* 0x000fe2000780c0ff */
[----:B------:R-:W-:-:S06]  /*5b10*/  IMAD.MOV.U32 R33, RZ, RZ, 0x7ff00000 ;  /* 0x7ff00000ff217424 */ /* 0x000fcc00078e00ff */
[----:B------:R-:W-:-:S10]  /*5b20*/  DFMA R32, R28, R32, +INF ;  /* 0x7ff000001c20742b */ /* 0x000fd40000000020 */
[----:B------:R-:W-:Y:S02]  /*5b30*/  FSEL R38, R32, RZ, P0 ;  /* 0x000000ff20267208 */ /* 0x000fe40000000000 */
[----:B------:R-:W-:-:S07]  /*5b40*/  FSEL R39, R33, -QNAN , P0 ;  /* 0xfff0000021277808 */ /* 0x000fce0000000000 */
.L_x_60:
[----:B0-----:R-:W-:Y:S05]  /*5b50*/  BSYNC.RECONVERGENT B2 ;  /* 0x0000000000027941 */ /* 0x001fea0003800200 */
.L_x_58:
[----:B------:R-:W-:Y:S01]  /*5b60*/  DMUL R28, RZ, R36 ;  /* 0x00000024ff1c7228 */ /* 0x000fe20000000000 */
[----:B------:R-:W-:Y:S01]  /*5b70*/  IMAD.SHL.U32 R8, R37, 0x2, RZ ;  /* 0x0000000225087824 */ /* 0x000fe200078e00ff */
[----:B------:R-:W-:Y:S01]  /*5b80*/  UMOV UR10, 0x33145c07 ;  /* 0x33145c07000a7882 */ /* 0x000fe20000000000 */
[----:B------:R-:W-:Y:S01]  /*5b90*/  UMOV UR11, 0x3ca1a626 ;  /* 0x3ca1a626000b7882 */ /* 0x000fe20000000000 */
[----:B------:R-:W-:Y:S01]  /*5ba0*/  IMAD.MOV.U32 R40, RZ, RZ, -0x3e107ad8 ;  /* 0xc1ef8528ff287424 */ /* 0x000fe200078e00ff */
[----:B------:R-:W-:Y:S01]  /*5bb0*/  DMUL R38, R38, -2 ;  /* 0xc000000026267828 */ /* 0x000fe20000000000 */
[----:B------:R-:W-:Y:S01]  /*5bc0*/  ISETP.GT.U32.AND P0, PT, R8, -0x79800000, PT ;  /* 0x868000000800780c */ /* 0x000fe20003f04070 */
[----:B------:R-:W-:Y:S01]  /*5bd0*/  IMAD.MOV.U32 R41, RZ, RZ, 0x3e21eea7 ;  /* 0x3e21eea7ff297424 */ /* 0x000fe200078e00ff */
[----:B------:R-:W-:Y:S01]  /*5be0*/  UMOV UR12, 0x11110818 ;  /* 0x11110818000c7882 */ /* 0x000fe20000000000 */
[----:B------:R-:W-:Y:S01]  /*5bf0*/  UMOV UR13, 0x3f811111 ;  /* 0x3f811111000d7882 */ /* 0x000fe20000000000 */
[----:B------:R-:W-:Y:S01]  /*5c00*/  FSEL R33, R29, R37, P0 ;  /* 0x000000251d217208 */ /* 0x000fe20000000000 */
[----:B------:R-:W0:Y:S01]  /*5c10*/  MUFU.RSQ64H R49, R39 ;  /* 0x0000002700317308 */ /* 0x000e220000001c00 */
[----:B------:R-:W-:Y:S01]  /*5c20*/  FSEL R36, R28, R36, P0 ;  /* 0x000000241c247208 */ /* 0x000fe20000000000 */
[----:B------:R-:W-:Y:S02]  /*5c30*/  BSSY.RECONVERGENT B2, `(.L_x_61) ;  /* 0x000004e000027945 */ /* 0x000fe40003800200 */
[----:B------:R-:W-:-:S02]  /*5c40*/  VIADD R37, R33, 0x100000 ;  /* 0x0010000021257836 */ /* 0x000fc40000000000 */
[----:B------:R-:W-:Y:S02]  /*5c50*/  IMAD.MOV.U32 R32, RZ, RZ, R36 ;  /* 0x000000ffff207224 */ /* 0x000fe400078e0024 */
[----:B------:R-:W1:Y:S01]  /*5c60*/  FRND.F64 R28, R36 ;  /* 0x00000024001c7313 */ /* 0x000e620000301800 */
[----:B------:R-:W-:-:S07]  /*5c70*/  VIADD R48, R39, 0xfcb00000 ;  /* 0xfcb0000027307836 */ /* 0x000fce0000000000 */
[----:B------:R-:W2:Y:S01]  /*5c80*/  F2I.S64.F64 R36, R36 ;  /* 0x0000002400247311 */ /* 0x000ea20000301900 */
[----:B0-----:R-:W-:Y:S02]  /*5c90*/  DMUL R52, R48, R48 ;  /* 0x0000003030347228 */ /* 0x001fe40000000000 */
[----:B-1----:R-:W-:-:S06]  /*5ca0*/  DFMA R28, R28, -0.5, R32 ;  /* 0xbfe000001c1c782b */ /* 0x002fcc0000000020 */
[----:B------:R-:W-:Y:S02]  /*5cb0*/  DFMA R52, R38, -R52, 1 ;  /* 0x3ff000002634742b */ /* 0x000fe40000000834 */
[C---:B------:R-:W-:Y:S01]  /*5cc0*/  DMUL R44, R28.reuse, UR10 ;  /* 0x0000000a1c2c7c28 */ /* 0x040fe20008000000 */
[----:B------:R-:W-:Y:S01]  /*5cd0*/  UMOV UR10, 0x54442d18 ;  /* 0x54442d18000a7882 */ /* 0x000fe20000000000 */
[----:B------:R-:W-:Y:S01]  /*5ce0*/  UMOV UR11, 0x400921fb ;  /* 0x400921fb000b7882 */ /* 0x000fe20000000000 */
[C---:B--2---:R-:W-:Y:S02]  /*5cf0*/  LOP3.LUT R8, R36.reuse, 0x1, RZ, 0xc0, !PT ;  /* 0x0000000124087812 */ /* 0x044fe400078ec0ff */
[----:B------:R-:W-:Y:S02]  /*5d00*/  LOP3.LUT P2, RZ, R36, 0x2, RZ, 0xc0, !PT ;  /* 0x0000000224ff7812 */ /* 0x000fe4000784c0ff */
[----:B------:R-:W-:Y:S01]  /*5d10*/  ISETP.NE.U32.AND P0, PT, R8, 0x1, PT ;  /* 0x000000010800780c */ /* 0x000fe20003f05070 */
[----:B------:R-:W-:Y:S01]  /*5d20*/  DFMA R44, R28, UR10, R44 ;  /* 0x0000000a1c2c7c2b */ /* 0x000fe2000800002c */
[----:B------:R-:W-:Y:S01]  /*5d30*/  UMOV UR10, 0xf9785eba ;  /* 0xf9785eba000a7882 */ /* 0x000fe20000000000 */
[----:B------:R-:W-:Y:S01]  /*5d40*/  IMAD.MOV.U32 R28, RZ, RZ, 0x2cb0d246 ;  /* 0x2cb0d246ff1c7424 */ /* 0x000fe200078e00ff */
[----:B------:R-:W-:Y:S01]  /*5d50*/  UMOV UR11, 0x3de5db65 ;  /* 0x3de5db65000b7882 */ /* 0x000fe20000000000 */
[----:B------:R-:W-:Y:S01]  /*5d60*/  IMAD.MOV.U32 R29, RZ, RZ, 0x3e5ae5f1 ;  /* 0x3e5ae5f1ff1d7424 */ /* 0x000fe200078e00ff */
[----:B------:R-:W-:-:S03]  /*5d70*/  ISETP.NE.U32.AND.EX P0, PT, RZ, RZ, PT, P0 ;  /* 0x000000ffff00720c */ /* 0x000fc60003f05100 */
[----:B------:R-:W-:-:S08]  /*5d80*/  DMUL R42, R44, R44 ;  /* 0x0000002c2c2a7228 */ /* 0x000fd00000000000 */
[----:B------:R-:W-:Y:S01]  /*5d90*/  DFMA R28, R42, UR10, -R28 ;  /* 0x0000000a2a1c7c2b */ /* 0x000fe2000800081c */
[----:B------:R-:W-:Y:S01]  /*5da0*/  UMOV UR10, 0x69ace392 ;  /* 0x69ace392000a7882 */ /* 0x000fe20000000000 */
[----:B------:R-:W-:-:S06]  /*5db0*/  UMOV UR11, 0x3ec71de3 ;  /* 0x3ec71de3000b7882 */ /* 0x000fcc0000000000 */
[----:B------:R-:W-:Y:S01]  /*5dc0*/  DFMA R28, R42, R28, UR10 ;  /* 0x0000000a2a1c7e2b */ /* 0x000fe2000800001c */
[----:B------:R-:W-:Y:S01]  /*5dd0*/  UMOV UR10, 0x19db62a1 ;  /* 0x19db62a1000a7882 */ /* 0x000fe20000000000 */
[----:B------:R-:W-:-:S06]  /*5de0*/  UMOV UR11, 0x3f2a01a0 ;  /* 0x3f2a01a0000b7882 */ /* 0x000fcc0000000000 */
[C---:B------:R-:W-:Y:S01]  /*5df0*/  DFMA R28, R42.reuse, R28, -UR10 ;  /* 0x8000000a2a1c7e2b */ /* 0x040fe2000800001c */
[----:B------:R-:W-:Y:S01]  /*5e00*/  UMOV UR10, 0x20fd8164 ;  /* 0x20fd8164000a7882 */ /* 0x000fe20000000000 */
[----:B------:R-:W-:Y:S02]  /*5e10*/  UMOV UR11, 0x3da8ff83 ;  /* 0x3da8ff83000b7882 */ /* 0x000fe40000000000 */
[C---:B------:R-:W-:Y:S01]  /*5e20*/  DFMA R40, R42.reuse, -UR10, R40 ;  /* 0x8000000a2a287c2b */ /* 0x040fe20008000028 */
[----:B------:R-:W-:Y:S01]  /*5e30*/  UMOV UR10, 0x8e06e6d9 ;  /* 0x8e06e6d9000a7882 */ /* 0x000fe20000000000 */
[----:B------:R-:W-:Y:S02]  /*5e40*/  UMOV UR11, 0x3e927e4f ;  /* 0x3e927e4f000b7882 */ /* 0x000fe40000000000 */
[----:B------:R-:W-:Y:S01]  /*5e50*/  DFMA R28, R42, R28, UR12 ;  /* 0x0000000c2a1c7e2b */ /* 0x000fe2000800001c */
[----:B------:R-:W-:Y:S01]  /*5e60*/  UMOV UR12, 0x55555554 ;  /* 0x55555554000c7882 */ /* 0x000fe20000000000 */
[----:B------:R-:W-:-:S02]  /*5e70*/  UMOV UR13, 0x3fc55555 ;  /* 0x3fc55555000d7882 */ /* 0x000fc40000000000 */
[C---:B------:R-:W-:Y:S01]  /*5e80*/  DFMA R40, R42.reuse, R40, -UR10 ;  /* 0x8000000a2a287e2b */ /* 0x040fe20008000028 */
[----:B------:R-:W-:Y:S01]  /*5e90*/  UMOV UR10, 0x19ddbce9 ;  /* 0x19ddbce9000a7882 */ /* 0x000fe20000000000 */
[----:B------:R-:W-:Y:S02]  /*5ea0*/  UMOV UR11, 0x3efa01a0 ;  /* 0x3efa01a0000b7882 */ /* 0x000fe40000000000 */
[----:B------:R-:W-:-:S04]  /*5eb0*/  DFMA R28, R42, R28, -UR12 ;  /* 0x8000000c2a1c7e2b */ /* 0x000fc8000800001c */
[C---:B------:R-:W-:Y:S01]  /*5ec0*/  DFMA R40, R42.reuse, R40, UR10 ;  /* 0x0000000a2a287e2b */ /* 0x040fe20008000028 */
[----:B------:R-:W-:Y:S01]  /*5ed0*/  UMOV UR10, 0x16c15d47 ;  /* 0x16c15d47000a7882 */ /* 0x000fe20000000000 */
[----:B------:R-:W-:Y:S02]  /*5ee0*/  UMOV UR11, 0x3f56c16c ;  /* 0x3f56c16c000b7882 */ /* 0x000fe40000000000 */
[----:B------:R-:W-:-:S04]  /*5ef0*/  DFMA R28, R42, R28, RZ ;  /* 0x0000001c2a1c722b */ /* 0x000fc800000000ff */
[----:B------:R-:W-:Y:S01]  /*5f00*/  DFMA R40, R42, R40, -UR10 ;  /* 0x8000000a2a287e2b */ /* 0x000fe20008000028 */
[----:B------:R-:W-:Y:S01]  /*5f10*/  UMOV UR10, 0x55555551 ;  /* 0x55555551000a7882 */ /* 0x000fe20000000000 */
[----:B------:R-:W-:Y:S02]  /*5f20*/  UMOV UR11, 0x3fa55555 ;  /* 0x3fa55555000b7882 */ /* 0x000fe40000000000 */
[----:B------:R-:W-:Y:S01]  /*5f30*/  DFMA R28, R44, R28, R44 ;  /* 0x0000001c2c1c722b */ /* 0x000fe2000000002c */
[----:B------:R-:W-:-:S03]  /*5f40*/  IMAD.MOV.U32 R44, RZ, RZ, 0x0 ;  /* 0x00000000ff2c7424 */ /* 0x000fc600078e00ff */
[----:B------:R-:W-:Y:S01]  /*5f50*/  DFMA R40, R42, R40, UR10 ;  /* 0x0000000a2a287e2b */ /* 0x000fe20008000028 */
[----:B------:R-:W-:-:S06]  /*5f60*/  IMAD.MOV.U32 R45, RZ, RZ, 0x3fd80000 ;  /* 0x3fd80000ff2d7424 */ /* 0x000fcc00078e00ff */
[----:B------:R-:W-:Y:S02]  /*5f70*/  DFMA R44, R52, R44, 0.5 ;  /* 0x3fe00000342c742b */ /* 0x000fe4000000002c */
[----:B------:R-:W-:Y:S02]  /*5f80*/  DFMA R40, R42, R40, -0.5 ;  /* 0xbfe000002a28742b */ /* 0x000fe40000000028 */
[----:B------:R-:W-:-:S06]  /*5f90*/  DMUL R52, R48, R52 ;  /* 0x0000003430347228 */ /* 0x000fcc0000000000 */
[----:B------:R-:W-:Y:S02]  /*5fa0*/  DFMA R42, R42, R40, 1 ;  /* 0x3ff000002a2a742b */ /* 0x000fe40000000028 */
[----:B------:R-:W-:Y:S01]  /*5fb0*/  DFMA R52, R44, R52, R48 ;  /* 0x000000342c34722b */ /* 0x000fe20000000030 */
[----:B------:R-:W-:-:S07]  /*5fc0*/  LOP3.LUT R41, R29, 0x80000000, RZ, 0x3c, !PT ;  /* 0x800000001d297812 */ /* 0x000fce00078e3cff */
[----:B------:R-:W-:Y:S01]  /*5fd0*/  DMUL R44, R38, R52 ;  /* 0x00000034262c7228 */ /* 0x000fe20000000000 */
[----:B------:R-:W-:Y:S02]  /*5fe0*/  FSEL R36, R42, R28, !P0 ;  /* 0x0000001c2a247208 */ /* 0x000fe40004000000 */
[----:B------:R-:W-:Y:S02]  /*5ff0*/  FSEL R37, R43, R29, !P0 ;  /* 0x0000001d2b257208 */ /* 0x000fe40004000000 */
[----:B------:R-:W-:Y:S01]  /*6000*/  FSEL R28, R28, R42, !P0 ;  /* 0x0000002a1c1c7208 */ /* 0x000fe20004000000 */
[----:B------:R-:W-:Y:S01]  /*6010*/  IMAD.MOV.U32 R42, RZ, RZ, R52 ;  /* 0x000000ffff2a7224 */ /* 0x000fe200078e0034 */
[----:B------:R-:W-:Y:S01]  /*6020*/  FSEL R29, R41, R43, !P0 ;  /* 0x0000002b291d7208 */ /* 0x000fe20004000000 */
[----:B------:R-:W-:Y:S01]  /*6030*/  DFMA R40, R44, -R44, R38 ;  /* 0x8000002c2c28722b */ /* 0x000fe20000000026 */
[----:B------:R-:W-:Y:S01]  /*6040*/  ISETP.GE.U32.AND P0, PT, R48, 0x7ca00000, PT ;  /* 0x7ca000003000780c */ /* 0x000fe20003f06070 */
[----:B------:R-:W-:Y:S01]  /*6050*/  VIADD R43, R53, 0xfff00000 ;  /* 0xfff00000352b7836 */ /* 0x000fe20000000000 */
[----:B------:R-:W-:-:S02]  /*6060*/  @P2 LOP3.LUT R47, R37, 0x80000000, RZ, 0x3c, !PT ;  /* 0x80000000252f2812 */ /* 0x000fc400078e3cff */
[----:B------:R-:W-:-:S03]  /*6070*/  @P2 LOP3.LUT R8, R29, 0x80000000, RZ, 0x3c, !PT ;  /* 0x800000001d082812 */ /* 0x000fc600078e3cff */
[----:B------:R-:W-:Y:S01]  /*6080*/  DFMA R50, R40, R42, R44 ;  /* 0x0000002a2832722b */ /* 0x000fe2000000002c */
[----:B------:R-:W-:Y:S02]  /*6090*/  @P2 IMAD.MOV.U32 R37, RZ, RZ, R47 ;  /* 0x000000ffff252224 */ /* 0x000fe400078e002f */
[----:B------:R-:W-:-:S03]  /*60a0*/  @P2 IMAD.MOV.U32 R29, RZ, RZ, R8 ;  /* 0x000000ffff1d2224 */ /* 0x000fc600078e0008 */
[----:B------:R-:W-:Y:S05]  /*60b0*/  @!P0 BRA `(.L_x_62) ;  /* 0x0000000000148947 */ /* 0x000fea0003800000 */
[----:B------:R-:W-:Y:S01]  /*60c0*/  IMAD.MOV.U32 R42, RZ, RZ, R52 ;  /* 0x000000ffff2a7224 */ /* 0x000fe200078e0034 */
[----:B------:R-:W-:-:S07]  /*60d0*/  MOV R8, 0x60f0 ;  /* 0x000060f000087802 */ /* 0x000fce0000000f00 */
[----:B------:R-:W-:Y:S05]  /*60e0*/  CALL.REL.NOINC `($__internal_3_$__cuda_sm20_dsqrt_rn_f64_mediumpath_v1) ;  /* 0x0000001000587944 */ /* 0x000fea0003c00000 */
[----:B------:R-:W-:Y:S02]  /*60f0*/  IMAD.MOV.U32 R50, RZ, RZ, R38 ;  /* 0x000000ffff327224 */ /* 0x000fe400078e0026 */
[----:B------:R-:W-:-:S07]  /*6100*/  IMAD.MOV.U32 R51, RZ, RZ, R39 ;  /* 0x000000ffff337224 */ /* 0x000fce00078e0027 */
.L_x_62:
[----:B------:R-:W-:Y:S05]  /*6110*/  BSYNC.RECONVERGENT B2 ;  /* 0x0000000000027941 */ /* 0x000fea0003800200 */
.L_x_61:
        /* <DEDUP_REMOVED lines=12> */
.L_x_57:
[----:B0-----:R-:W-:Y:S05]  /*61e0*/  BSYNC.RECONVERGENT B1 ;  /* 0x0000000000017941 */ /* 0x001fea0003800200 */
.L_x_56:
[----:B------:R-:W0:Y:S02]  /*61f0*/  LDC.64 R32, c[0x0][0x3d8] ;  /* 0x0000f600ff207b82 */ /* 0x000e240000000a00 */
[----:B0-----:R-:W-:-:S08]  /*6200*/  DFMA R32, R50, UR6, R32 ;  /* 0x0000000632207c2b */ /* 0x001fd00008000020 */
[----:B------:R-:W-:Y:S01]  /*6210*/  DADD R30, R32, R30 ;  /* 0x00000000201e7229 */ /* 0x000fe2000000001e */
[----:B------:R-:W-:Y:S10]  /*6220*/  @P1 BRA `(.L_x_63) ;  /* 0xfffffff0003c1947 */ /* 0x000ff4000383ffff */
.L_x_55:
[----:B0-----:R-:W-:Y:S05]  /*6230*/  BSYNC.RECONVERGENT B0 ;  /* 0x0000000000007941 */ /* 0x001fea0003800200 */
.L_x_54:
[----:B------:R-:W0:Y:S08]  /*6240*/  LDC R8, c[0x0][0x388] ;  /* 0x0000e200ff087b82 */ /* 0x000e300000000800 */
[----:B------:R-:W1:Y:S08]  /*6250*/  LDC.64 R36, c[0x0][0x3f8] ;  /* 0x0000fe00ff247b82 */ /* 0x000e700000000a00 */
[----:B------:R-:W2:Y:S01]  /*6260*/  LDC.64 R32, c[0x0][0x3f0] ;  /* 0x0000fc00ff207b82 */ /* 0x000ea20000000a00 */
[----:B------:R-:W-:Y:S01]  /*6270*/  DSETP.MAX.AND P0, P1, RZ, R12, PT ;  /* 0x0000000cff00722a */ /* 0x000fe2000390f000 */
[----:B------:R-:W-:Y:S01]  /*6280*/  IMAD.MOV.U32 R39, RZ, RZ, R13 ;  /* 0x000000ffff277224 */ /* 0x000fe200078e000d */
[----:B------:R-:W3:Y:S01]  /*6290*/  LDCU.64 UR6, c[0x0][0x3c8] ;  /* 0x00007900ff0677ac */ /* 0x000ee20008000a00 */
[----:B0-----:R-:W-:-:S04]  /*62a0*/  IMAD R35, R8, UR4, R7 ;  /* 0x0000000408237c24 */ /* 0x001fc8000f8e0207 */
[----:B-1----:R-:W-:-:S06]  /*62b0*/  IMAD.WIDE R36, R35, 0x8, R36 ;  /* 0x0000000823247825 */ /* 0x002fcc00078e0224 */
[----:B------:R-:W4:Y:S01]  /*62c0*/  LDG.E.64 R36, desc[UR8][R36.64] ;  /* 0x0000000824247981 */ /* 0x000f22000c1e1b00 */
[----:B--2---:R-:W-:-:S06]  /*62d0*/  IMAD.WIDE R32, R35, 0x8, R32 ;  /* 0x0000000823207825 */ /* 0x004fcc00078e0220 */
[----:B------:R-:W3:Y:S01]  /*62e0*/  LDG.E.64 R32, desc[UR8][R32.64] ;  /* 0x0000000820207981 */ /* 0x000ee2000c1e1b00 */
[----:B------:R-:W-:Y:S01]  /*62f0*/  IMAD.MOV.U32 R8, RZ, RZ, RZ ;  /* 0x000000ffff087224 */ /* 0x000fe200078e00ff */
[----:B------:R-:W-:Y:S01]  /*6300*/  BSSY.RECONVERGENT B0, `(.L_x_64) ;  /* 0x0000020000007945 */ /* 0x000fe20003800200 */
[----:B------:R-:W-:Y:S02]  /*6310*/  IMAD.MOV.U32 R34, RZ, RZ, RZ ;  /* 0x000000ffff227224 */ /* 0x000fe400078e00ff */
[----:B------:R-:W-:Y:S01]  /*6320*/  IMAD.MOV.U32 R35, RZ, RZ, R12 ;  /* 0x000000ffff237224 */ /* 0x000fe200078e000c */
[----:B------:R-:W-:Y:S01]  /*6330*/  FSEL R41, R8, R39, P0 ;  /* 0x0000002708297208 */ /* 0x000fe20000000000 */
[----:B------:R-:W-:Y:S01]  /*6340*/  IMAD.MOV.U32 R38, RZ, RZ, 0x0 ;  /* 0x00000000ff267424 */ /* 0x000fe200078e00ff */
[----:B------:R-:W-:Y:S01]  /*6350*/  @P1 LOP3.LUT R41, R39, 0x80000, RZ, 0xfc, !PT ;  /* 0x0008000027291812 */ /* 0x000fe200078efcff */
[----:B------:R-:W-:Y:S01]  /*6360*/  IMAD.MOV.U32 R39, RZ, RZ, 0x3fd80000 ;  /* 0x3fd80000ff277424 */ /* 0x000fe200078e00ff */
[----:B------:R-:W-:-:S03]  /*6370*/  SEL R34, R34, R35, P0 ;  /* 0x0000002322227207 */ /* 0x000fc60000000000 */
[----:B------:R-:W-:-:S04]  /*6380*/  IMAD.MOV.U32 R35, RZ, RZ, R41 ;  /* 0x000000ffff237224 */ /* 0x000fc800078e0029 */
[----:B------:R-:W0:Y:S01]  /*6390*/  MUFU.RSQ64H R49, R35 ;  /* 0x0000002300317308 */ /* 0x000e220000001c00 */
[----:B------:R-:W-:-:S05]  /*63a0*/  VIADD R48, R35, 0xfcb00000 ;  /* 0xfcb0000023307836 */ /* 0x000fca0000000000 */
        /* <DEDUP_REMOVED lines=10> */
[----:B------:R-:W-:Y:S02]  /*6450*/  DFMA R50, R40, R42, R44 ;  /* 0x0000002a2832722b */ /* 0x000fe4000000002c */
[----:B----4-:R-:W-:-:S08]  /*6460*/  DMUL R36, R36, R24 ;  /* 0x0000001824247228 */ /* 0x010fd00000000000 */
[----:B---3--:R-:W-:Y:S01]  /*6470*/  DFMA R36, R32, UR6, R36 ;  /* 0x0000000620247c2b */ /* 0x008fe20008000024 */
        /* <DEDUP_REMOVED lines=8> */
.L_x_65:
[----:B------:R-:W-:Y:S05]  /*6500*/  BSYNC.RECONVERGENT B0 ;  /* 0x0000000000007941 */ /* 0x000fea0003800200 */
.L_x_64:
[----:B------:R-:W-:Y:S01]  /*6510*/  DMUL R38, R36, R50 ;  /* 0x0000003224267228 */ /* 0x000fe20000000000 */
[----:B------:R-:W-:Y:S01]  /*6520*/  UMOV UR6, 0xfefa39ef ;  /* 0xfefa39ef00067882 */ /* 0x000fe20000000000 */
[----:B------:R-:W-:Y:S01]  /*6530*/  DFMA R36, R34, -0.5, R26 ;  /* 0xbfe000002224782b */ /* 0x000fe2000000001a */
[----:B------:R-:W-:Y:S01]  /*6540*/  UMOV UR7, 0x3fe62e42 ;  /* 0x3fe62e4200077882 */ /* 0x000fe20000000000 */
[----:B------:R-:W-:Y:S01]  /*6550*/  UMOV UR10, 0x11122322 ;  /* 0x11122322000a7882 */ /* 0x000fe20000000000 */
[----:B------:R-:W-:Y:S01]  /*6560*/  UMOV UR11, 0x3f811111 ;  /* 0x3f811111000b7882 */ /* 0x000fe20000000000 */
[----:B------:R-:W0:Y:S01]  /*6570*/  LDCU.128 UR12, c[0x0][0x3b0] ;  /* 0x00007600ff0c77ac */ /* 0x000e220008000c00 */
[----:B------:R-:W-:Y:S01]  /*6580*/  BSSY.RECONVERGENT B0, `(.L_x_66) ;  /* 0x0000041000007945 */ /* 0x000fe20003800200 */
[----:B------:R-:W-:-:S08]  /*6590*/  DMUL R38, R38, R18 ;  /* 0x0000001226267228 */ /* 0x000fd00000000000 */
[----:B------:R-:W-:-:S08]  /*65a0*/  DFMA R36, R36, R2, R38 ;  /* 0x000000022424722b */ /* 0x000fd00000000026 */
[----:B------:R-:W-:Y:S01]  /*65b0*/  DADD R30, R36, R30 ;  /* 0x00000000241e7229 */ /* 0x000fe2000000001e */
[----:B------:R-:W-:Y:S01]  /*65c0*/  IMAD.MOV.U32 R36, RZ, RZ, 0x652b82fe ;  /* 0x652b82feff247424 */ /* 0x000fe200078e00ff */
[----:B0-----:R-:W-:Y:S01]  /*65d0*/  DADD R34, -R34, UR14 ;  /* 0x0000000e22227e29 */ /* 0x001fe20008000100 */
[----:B------:R-:W-:-:S06]  /*65e0*/  IMAD.MOV.U32 R37, RZ, RZ, 0x3ff71547 ;  /* 0x3ff71547ff257424 */ /* 0x000fcc00078e00ff */
[----:B------:R-:W-:Y:S01]  /*65f0*/  DFMA R36, R30, R36, 6.75539944105574400000e+15 ;  /* 0x433800001e24742b */ /* 0x000fe20000000024 */
[----:B------:R-:W-:Y:S01]  /*6600*/  FSETP.GEU.AND P0, PT, |R31|, 4.1917929649353027344, PT ;  /* 0x4086232b1f00780b */ /* 0x000fe20003f0e200 */
[----:B------:R-:W-:-:S06]  /*6610*/  DMUL R34, R34, UR12 ;  /* 0x0000000c22227c28 */ /* 0x000fcc0008000000 */
[----:B------:R-:W-:-:S08]  /*6620*/  DADD R38, R36, -6.75539944105574400000e+15 ;  /* 0xc338000024267429 */ /* 0x000fd00000000000 */
[----:B------:R-:W-:Y:S01]  /*6630*/  DFMA R40, R38, -UR6, R30 ;  /* 0x8000000626287c2b */ /* 0x000fe2000800001e */
[----:B------:R-:W-:Y:S01]  /*6640*/  UMOV UR6, 0x3b39803f ;  /* 0x3b39803f00067882 */ /* 0x000fe20000000000 */
[----:B------:R-:W-:-:S06]  /*6650*/  UMOV UR7, 0x3c7abc9e ;  /* 0x3c7abc9e00077882 */ /* 0x000fcc0000000000 */
[----:B------:R-:W-:Y:S01]  /*6660*/  DFMA R40, R38, -UR6, R40 ;  /* 0x8000000626287c2b */ /* 0x000fe20008000028 */
[----:B------:R-:W-:Y:S01]  /*6670*/  UMOV UR6, 0x69ce2bdf ;  /* 0x69ce2bdf00067882 */ /* 0x000fe20000000000 */
[----:B------:R-:W-:Y:S01]  /*6680*/  IMAD.MOV.U32 R38, RZ, RZ, -0x35dec16 ;  /* 0xfca213eaff267424 */ /* 0x000fe200078e00ff */
[----:B------:R-:W-:Y:S01]  /*6690*/  UMOV UR7, 0x3e5ade15 ;  /* 0x3e5ade1500077882 */ /* 0x000fe20000000000 */
        /* <DEDUP_REMOVED lines=13> */
[C---:B------:R-:W-:Y:S01]  /*6770*/  DFMA R38, R40.reuse, R38, UR6 ;  /* 0x0000000628267e2b */ /* 0x040fe20008000026 */
[----:B------:R-:W0:Y:S07]  /*6780*/  LDCU.64 UR6, c[0x0][0x3c0] ;  /* 0x00007800ff0677ac */ /* 0x000e2e0008000a00 */
[----:B------:R-:W-:Y:S01]  /*6790*/  DFMA R38, R40, R38, UR10 ;  /* 0x0000000a28267e2b */ /* 0x000fe20008000026 */
[----:B------:R-:W-:Y:S01]  /*67a0*/  UMOV UR10, 0x555502a1 ;  /* 0x555502a1000a7882 */ /* 0x000fe20000000000 */
[----:B------:R-:W-:-:S06]  /*67b0*/  UMOV UR11, 0x3fa55555 ;  /* 0x3fa55555000b7882 */ /* 0x000fcc0000000000 */
[----:B------:R-:W-:Y:S01]  /*67c0*/  DFMA R38, R40, R38, UR10 ;  /* 0x0000000a28267e2b */ /* 0x000fe20008000026 */
[----:B------:R-:W-:Y:S01]  /*67d0*/  UMOV UR10, 0x55555511 ;  /* 0x55555511000a7882 */ /* 0x000fe20000000000 */
[----:B------:R-:W-:Y:S01]  /*67e0*/  UMOV UR11, 0x3fc55555 ;  /* 0x3fc55555000b7882 */ /* 0x000fe20000000000 */
[----:B0-----:R-:W-:Y:S01]  /*67f0*/  DMUL R50, R50, UR6 ;  /* 0x0000000632327c28 */ /* 0x001fe20008000000 */
[----:B------:R-:W-:Y:S01]  /*6800*/  UMOV UR6, 0xb ;  /* 0x0000000b00067882 */ /* 0x000fe20000000000 */
[----:B------:R-:W-:-:S03]  /*6810*/  UMOV UR7, 0x3fe00000 ;  /* 0x3fe0000000077882 */ /* 0x000fc60000000000 */
[----:B------:R-:W-:-:S03]  /*6820*/  DFMA R38, R40, R38, UR10 ;  /* 0x0000000a28267e2b */ /* 0x000fc60008000026 */
[----:B------:R-:W-:-:S05]  /*6830*/  DMUL R50, R32, R50 ;  /* 0x0000003220327228 */ /* 0x000fca0000000000 */
[----:B------:R-:W-:-:S03]  /*6840*/  DFMA R38, R40, R38, UR6 ;  /* 0x0000000628267e2b */ /* 0x000fc60008000026 */
[----:B------:R-:W-:-:S05]  /*6850*/  DMUL R50, R50, R18 ;  /* 0x0000001232327228 */ /* 0x000fca0000000000 */
[----:B------:R-:W-:-:S03]  /*6860*/  DFMA R38, R40, R38, 1 ;  /* 0x3ff000002826742b */ /* 0x000fc60000000026 */
[----:B------:R-:W-:-:S05]  /*6870*/  DFMA R34, R34, R2, R50 ;  /* 0x000000022222722b */ /* 0x000fca0000000032 */
[----:B------:R-:W-:-:S03]  /*6880*/  DFMA R38, R40, R38, 1 ;  /* 0x3ff000002826742b */ /* 0x000fc60000000026 */
[----:B------:R-:W-:-:S07]  /*6890*/  DADD R12, R34, R12 ;  /* 0x00000000220c7229 */ /* 0x000fce000000000c */
[----:B------:R-:W-:Y:S02]  /*68a0*/  IMAD R33, R36, 0x100000, R39 ;  /* 0x0010000024217824 */ /* 0x000fe400078e0227 */
[----:B------:R-:W-:Y:S01]  /*68b0*/  IMAD.MOV.U32 R32, RZ, RZ, R38 ;  /* 0x000000ffff207224 */ /* 0x000fe200078e0026 */
[----:B------:R-:W-:Y:S06]  /*68c0*/  @!P0 BRA `(.L_x_67) ;  /* 0x0000000000308947 */ /* 0x000fec0003800000 */
[----:B------:R-:W-:Y:S01]  /*68d0*/  FSETP.GEU.AND P1, PT, |R31|, 4.2275390625, PT ;  /* 0x408748001f00780b */ /* 0x000fe20003f2e200 */
[C---:B------:R-:W-:Y:S02]  /*68e0*/  DADD R32, R30.reuse, +INF ;  /* 0x7ff000001e207429 */ /* 0x040fe40000000000 */
[----:B------:R-:W-:-:S08]  /*68f0*/  DSETP.GEU.AND P0, PT, R30, RZ, PT ;  /* 0x000000ff1e00722a */ /* 0x000fd00003f0e000 */
[----:B------:R-:W-:Y:S02]  /*6900*/  FSEL R32, R32, RZ, P0 ;  /* 0x000000ff20207208 */ /* 0x000fe40000000000 */
[----:B------:R-:W-:Y:S02]  /*6910*/  @!P1 LEA.HI R8, R36, R36, RZ, 0x1 ;  /* 0x0000002424089211 */ /* 0x000fe400078f08ff */
[----:B------:R-:W-:Y:S02]  /*6920*/  FSEL R33, R33, RZ, P0 ;  /* 0x000000ff21217208 */ /* 0x000fe40000000000 */
[----:B------:R-:W-:-:S05]  /*6930*/  @!P1 SHF.R.S32.HI R31, RZ, 0x1, R8 ;  /* 0x00000001ff1f9819 */ /* 0x000fca0000011408 */
[----:B------:R-:W-:Y:S02]  /*6940*/  @!P1 IMAD.IADD R30, R36, 0x1, -R31 ;  /* 0x00000001241e9824 */ /* 0x000fe400078e0a1f */
[----:B------:R-:W-:-:S03]  /*6950*/  @!P1 IMAD R39, R31, 0x100000, R39 ;  /* 0x001000001f279824 */ /* 0x000fc600078e0227 */
[----:B------:R-:W-:Y:S01]  /*6960*/  @!P1 LEA R31, R30, 0x3ff00000, 0x14 ;  /* 0x3ff000001e1f9811 */ /* 0x000fe200078ea0ff */
[----:B------:R-:W-:-:S06]  /*6970*/  @!P1 IMAD.MOV.U32 R30, RZ, RZ, RZ ;  /* 0x000000ffff1e9224 */ /* 0x000fcc00078e00ff */
[----:B------:R-:W-:-:S11]  /*6980*/  @!P1 DMUL R32, R38, R30 ;  /* 0x0000001e26209228 */ /* 0x000fd60000000000 */
.L_x_67:
[----:B------:R-:W-:Y:S05]  /*6990*/  BSYNC.RECONVERGENT B0 ;  /* 0x0000000000007941 */ /* 0x000fea0003800200 */
.L_x_66:
[----:B------:R-:W0:Y:S01]  /*69a0*/  LDC.64 R34, c[0x0][0x388] ;  /* 0x0000e200ff227b82 */ /* 0x000e220000000a00 */
[----:B------:R-:W-:Y:S01]  /*69b0*/  DMUL R14, R32, R14 ;  /* 0x0000000e200e7228 */ /* 0x000fe20000000000 */
[----:B0-----:R-:W-:Y:S01]  /*69c0*/  IMAD R31, R34, UR4, R34 ;  /* 0x00000004221f7c24 */ /* 0x001fe2000f8e0222 */
[----:B------:R-:W-:-:S03]  /*69d0*/  UIADD3 UR4, UPT, UPT, UR4, 0x1, URZ ;  /* 0x0000000104047890 */ /* 0x000fc6000fffe0ff */
[----:B------:R-:W-:-:S03]  /*69e0*/  IMAD.WIDE R30, R31, 0x8, R16 ;  /* 0x000000081f1e7825 */ /* 0x000fc600078e0210 */
[----:B------:R-:W-:Y:S02]  /*69f0*/  ISETP.NE.AND P0, PT, R35, UR4, PT ;  /* 0x0000000423007c0c */ /* 0x000fe4000bf05270 */
[----:B------:R0:W-:Y:S11]  /*6a00*/  STG.E.64 desc[UR8][R30.64], R14 ;  /* 0x0000000e1e007986 */ /* 0x0001f6000c101b08 */
[----:B------:R-:W-:Y:S05]  /*6a10*/  @P0 BRA `(.L_x_68) ;  /* 0xffffffc800440947 */ /* 0x000fea000383ffff */
[----:B------:R-:W-:Y:S05]  /*6a20*/  EXIT ;  /* 0x000000000000794d */ /* 0x000fea0003800000 */
        .weak           $__internal_1_$__cuda_sm20_dblrcp_rn_slowpath_v3
        .type           $__internal_1_$__cuda_sm20_dblrcp_rn_slowpath_v3,@function
        .size           $__internal_1_$__cuda_sm20_dblrcp_rn_slowpath_v3,($__internal_2_$__cuda_sm20_div_rn_f64_full - $__internal_1_$__cuda_sm20_dblrcp_rn_slowpath_v3)
$__internal_1_$__cuda_sm20_dblrcp_rn_slowpath_v3:
[----:B------:R-:W-:Y:S01]  /*6a30*/  DSETP.GTU.AND P0, PT, |R30|, +INF , PT ;  /* 0x7ff000001e00742a */ /* 0x000fe20003f0c200 */
[----:B------:R-:W-:-:S13]  /*6a40*/  BSSY.RECONVERGENT B3, `(.L_x_69) ;  /* 0x0000022000037945 */ /* 0x000fda0003800200 */
[----:B------:R-:W-:Y:S05]  /*6a50*/  @P0 BRA `(.L_x_70) ;  /* 0x0000000000780947 */ /* 0x000fea0003800000 */
[----:B------:R-:W-:-:S05]  /*6a60*/  LOP3.LUT R35, R31, 0x7fffffff, RZ, 0xc0, !PT ;  /* 0x7fffffff1f237812 */ /* 0x000fca00078ec0ff */
[----:B------:R-:W-:-:S05]  /*6a70*/  VIADD R32, R35, 0xffffffff ;  /* 0xffffffff23207836 */ /* 0x000fca0000000000 */
[----:B------:R-:W-:-:S13]  /*6a80*/  ISETP.GE.U32.AND P0, PT, R32, 0x7fefffff, PT ;  /* 0x7fefffff2000780c */ /* 0x000fda0003f06070 */
[----:B------:R-:W-:Y:S01]  /*6a90*/  @P0 LOP3.LUT R33, R31, 0x7ff00000, RZ, 0x3c, !PT ;  /* 0x7ff000001f210812 */ /* 0x000fe200078e3cff */
[----:B------:R-:W-:Y:S01]  /*6aa0*/  @P0 IMAD.MOV.U32 R32, RZ, RZ, RZ ;  /* 0x000000ffff200224 */ /* 0x000fe200078e00ff */
[----:B------:R-:W-:Y:S06]  /*6ab0*/  @P0 BRA `(.L_x_71) ;  /* 0x0000000000680947 */ /* 0x000fec0003800000 */
[----:B------:R-:W-:-:S13]  /*6ac0*/  ISETP.GE.U32.AND P0, PT, R35, 0x1000001, PT ;  /* 0x010000012300780c */ /* 0x000fda0003f06070 */
[----:B------:R-:W-:Y:S05]  /*6ad0*/  @!P0 BRA `(.L_x_72) ;  /* 0x0000000000348947 */ /* 0x000fea0003800000 */
[----:B------:R-:W-:Y:S02]  /*6ae0*/  VIADD R37, R31, 0xc0200000 ;  /* 0xc02000001f257836 */ /* 0x000fe40000000000 */
[----:B------:R-:W-:Y:S02]  /*6af0*/  IMAD.MOV.U32 R36, RZ, RZ, R30 ;  /* 0x000000ffff247224 */ /* 0x000fe400078e001e */
[----:B------:R-:W0:Y:S04]  /*6b00*/  MUFU.RCP64H R35, R37 ;  /* 0x0000002500237308 */ /* 0x000e280000001800 */
[----:B0-----:R-:W-:-:S08]  /*6b10*/  DFMA R32, -R36, R34, 1 ;  /* 0x3ff000002420742b */ /* 0x001fd00000000122 */
[----:B------:R-:W-:-:S08]  /*6b20*/  DFMA R32, R32, R32, R32 ;  /* 0x000000202020722b */ /* 0x000fd00000000020 */
[----:B------:R-:W-:-:S08]  /*6b30*/  DFMA R32, R34, R32, R34 ;  /* 0x000000202220722b */ /* 0x000fd00000000022 */
[----:B------:R-:W-:-:S08]  /*6b40*/  DFMA R34, -R36, R32, 1 ;  /* 0x3ff000002422742b */ /* 0x000fd00000000120 */
[----:B------:R-:W-:-:S08]  /*6b50*/  DFMA R32, R32, R34, R32 ;  /* 0x000000222020722b */ /* 0x000fd00000000020 */
[----:B------:R-:W-:-:S08]  /*6b60*/  DMUL R32, R32, 2.2250738585072013831e-308 ;  /* 0x0010000020207828 */ /* 0x000fd00000000000 */
[----:B------:R-:W-:-:S08]  /*6b70*/  DFMA R34, -R30, R32, 1 ;  /* 0x3ff000001e22742b */ /* 0x000fd00000000120 */
[----:B------:R-:W-:-:S08]  /*6b80*/  DFMA R34, R34, R34, R34 ;  /* 0x000000222222722b */ /* 0x000fd00000000022 */
[----:B------:R-:W-:Y:S01]  /*6b90*/  DFMA R32, R32, R34, R32 ;  /* 0x000000222020722b */ /* 0x000fe20000000020 */
[----:B------:R-:W-:Y:S10]  /*6ba0*/  BRA `(.L_x_71) ;  /* 0x00000000002c7947 */ /* 0x000ff40003800000 */
.L_x_72:
[----:B------:R-:W-:-:S06]  /*6bb0*/  DMUL R36, R30, 8.11296384146066816958e+31 ;  /* 0x469000001e247828 */ /* 0x000fcc0000000000 */
[----:B------:R-:W0:Y:S02]  /*6bc0*/  MUFU.RCP64H R35, R37 ;  /* 0x0000002500237308 */ /* 0x000e240000001800 */
[----:B0-----:R-:W-:-:S08]  /*6bd0*/  DFMA R32, -R36, R34, 1 ;  /* 0x3ff000002420742b */ /* 0x001fd00000000122 */
[----:B------:R-:W-:-:S08]  /*6be0*/  DFMA R32, R32, R32, R32 ;  /* 0x000000202020722b */ /* 0x000fd00000000020 */
[----:B------:R-:W-:-:S08]  /*6bf0*/  DFMA R32, R34, R32, R34 ;  /* 0x000000202220722b */ /* 0x000fd00000000022 */
[----:B------:R-:W-:-:S08]  /*6c00*/  DFMA R34, -R36, R32, 1 ;  /* 0x3ff000002422742b */ /* 0x000fd00000000120 */
[----:B------:R-:W-:-:S08]  /*6c10*/  DFMA R32, R32, R34, R32 ;  /* 0x000000222020722b */ /* 0x000fd00000000020 */
[----:B------:R-:W-:Y:S01]  /*6c20*/  DMUL R32, R32, 8.11296384146066816958e+31 ;  /* 0x4690000020207828 */ /* 0x000fe20000000000 */
[----:B------:R-:W-:Y:S10]  /*6c30*/  BRA `(.L_x_71) ;  /* 0x0000000000087947 */ /* 0x000ff40003800000 */
.L_x_70:
[----:B------:R-:W-:Y:S01]  /*6c40*/  LOP3.LUT R33, R31, 0x80000, RZ, 0xfc, !PT ;  /* 0x000800001f217812 */ /* 0x000fe200078efcff */
[----:B------:R-:W-:-:S07]  /*6c50*/  IMAD.MOV.U32 R32, RZ, RZ, R30 ;  /* 0x000000ffff207224 */ /* 0x000fce00078e001e */
.L_x_71:
[----:B------:R-:W-:Y:S05]  /*6c60*/  BSYNC.RECONVERGENT B3 ;  /* 0x0000000000037941 */ /* 0x000fea0003800200 */
.L_x_69:
[----:B------:R-:W-:-:S04]  /*6c70*/  IMAD.MOV.U32 R39, RZ, RZ, 0x0 ;  /* 0x00000000ff277424 */ /* 0x000fc800078e00ff */
[----:B------:R-:W-:Y:S05]  /*6c80*/  RET.REL.NODEC R38 `(_Z27bates_path_generator_kernelPdiiddddddddddddPKdS1_y) ;  /* 0xffffff9026dc7950 */ /* 0x000fea0003c3ffff */
        .weak           $__internal_2_$__cuda_sm20_div_rn_f64_full
        .type           $__internal_2_$__cuda_sm20_div_rn_f64_full,@function
        .size           $__internal_2_$__cuda_sm20_div_rn_f64_full,($__internal_3_$__cuda_sm20_dsqrt_rn_f64_mediumpath_v1 - $__internal_2_$__cuda_sm20_div_rn_f64_full)
$__internal_2_$__cuda_sm20_div_rn_f64_full:
[C---:B------:R-:W-:Y:S01]  /*6c90*/  FSETP.GEU.AND P0, PT, |R5|.reuse, 1.469367938527859385e-39, PT ;  /* 0x001000000500780b */ /* 0x040fe20003f0e200 */
[----:B------:R-:W0:Y:S01]  /*6ca0*/  LDC.64 R8, c[0x0][0x390] ;  /* 0x0000e400ff087b82 */ /* 0x000e220000000a00 */
[C---:B------:R-:W-:Y:S01]  /*6cb0*/  LOP3.LUT R2, R5.reuse, 0x800fffff, RZ, 0xc0, !PT ;  /* 0x800fffff05027812 */ /* 0x040fe200078ec0ff */
[----:B------:R-:W-:Y:S01]  /*6cc0*/  IMAD.MOV.U32 R10, RZ, RZ, 0x1 ;  /* 0x00000001ff0a7424 */ /* 0x000fe200078e00ff */
[----:B------:R-:W-:Y:S01]  /*6cd0*/  LOP3.LUT R6, R5, 0x7ff00000, RZ, 0xc0, !PT ;  /* 0x7ff0000005067812 */ /* 0x000fe200078ec0ff */
[----:B------:R-:W-:Y:S01]  /*6ce0*/  IMAD.MOV.U32 R22, RZ, RZ, 0x1ca00000 ;  /* 0x1ca00000ff167424 */ /* 0x000fe200078e00ff */
[----:B------:R-:W-:Y:S01]  /*6cf0*/  LOP3.LUT R3, R2, 0x3ff00000, RZ, 0xfc, !PT ;  /* 0x3ff0000002037812 */ /* 0x000fe200078efcff */
[----:B------:R-:W-:-:S06]  /*6d00*/  IMAD.MOV.U32 R2, RZ, RZ, R4 ;  /* 0x000000ffff027224 */ /* 0x000fcc00078e0004 */
[----:B------:R-:W-:-:S06]  /*6d10*/  @!P0 DMUL R2, R4, 8.98846567431157953865e+307 ;  /* 0x7fe0000004028828 */ /* 0x000fcc0000000000 */
[----:B------:R-:W1:Y:S01]  /*6d20*/  MUFU.RCP64H R11, R3 ;  /* 0x00000003000b7308 */ /* 0x000e620000001800 */
[----:B0-----:R-:W-:-:S04]  /*6d30*/  LOP3.LUT R23, R9, 0x7ff00000, RZ, 0xc0, !PT ;  /* 0x7ff0000009177812 */ /* 0x001fc800078ec0ff */
[----:B------:R-:W-:Y:S01]  /*6d40*/  ISETP.GE.U32.AND P1, PT, R23, R6, PT ;  /* 0x000000061700720c */ /* 0x000fe20003f26070 */
[----:B------:R-:W-:Y:S01]  /*6d50*/  IMAD.MOV.U32 R25, RZ, RZ, R23 ;  /* 0x000000ffff197224 */ /* 0x000fe200078e0017 */
[----:B-1----:R-:W-:-:S08]  /*6d60*/  DFMA R16, R10, -R2, 1 ;  /* 0x3ff000000a10742b */ /* 0x002fd00000000802 */
[----:B------:R-:W-:-:S08]  /*6d70*/  DFMA R16, R16, R16, R16 ;  /* 0x000000101010722b */ /* 0x000fd00000000010 */
[----:B------:R-:W-:Y:S01]  /*6d80*/  DFMA R16, R10, R16, R10 ;  /* 0x000000100a10722b */ /* 0x000fe2000000000a */
[----:B------:R-:W-:Y:S02]  /*6d90*/  SEL R10, R22, 0x63400000, !P1 ;  /* 0x63400000160a7807 */ /* 0x000fe40004800000 */
[----:B------:R-:W-:Y:S02]  /*6da0*/  FSETP.GEU.AND P1, PT, |R9|, 1.469367938527859385e-39, PT ;  /* 0x001000000900780b */ /* 0x000fe40003f2e200 */
[----:B------:R-:W-:Y:S01]  /*6db0*/  LOP3.LUT R11, R10, 0x800fffff, R9, 0xf8, !PT ;  /* 0x800fffff0a0b7812 */ /* 0x000fe200078ef809 */
[----:B------:R-:W-:Y:S02]  /*6dc0*/  IMAD.MOV.U32 R10, RZ, RZ, R8 ;  /* 0x000000ffff0a7224 */ /* 0x000fe400078e0008 */
[----:B------:R-:W-:-:S08]  /*6dd0*/  DFMA R18, R16, -R2, 1 ;  /* 0x3ff000001012742b */ /* 0x000fd00000000802 */
[----:B------:R-:W-:Y:S01]  /*6de0*/  DFMA R18, R16, R18, R16 ;  /* 0x000000121012722b */ /* 0x000fe20000000010 */
[----:B------:R-:W-:Y:S10]  /*6df0*/  @P1 BRA `(.L_x_73) ;  /* 0x0000000000201947 */ /* 0x000ff40003800000 */
[----:B------:R-:W-:-:S04]  /*6e00*/  LOP3.LUT R16, R5, 0x7ff00000, RZ, 0xc0, !PT ;  /* 0x7ff0000005107812 */ /* 0x000fc800078ec0ff */
[----:B------:R-:W-:-:S04]  /*6e10*/  ISETP.GE.U32.AND P1, PT, R23, R16, PT ;  /* 0x000000101700720c */ /* 0x000fc80003f26070 */
[----:B------:R-:W-:-:S04]  /*6e20*/  SEL R16, R22, 0x63400000, !P1 ;  /* 0x6340000016107807 */ /* 0x000fc80004800000 */
[----:B------:R-:W-:-:S04]  /*6e30*/  LOP3.LUT R16, R16, 0x80000000, R9, 0xf8, !PT ;  /* 0x8000000010107812 */ /* 0x000fc800078ef809 */
[----:B------:R-:W-:Y:S01]  /*6e40*/  LOP3.LUT R17, R16, 0x100000, RZ, 0xfc, !PT ;  /* 0x0010000010117812 */ /* 0x000fe200078efcff */
[----:B------:R-:W-:-:S06]  /*6e50*/  IMAD.MOV.U32 R16, RZ, RZ, RZ ;  /* 0x000000ffff107224 */ /* 0x000fcc00078e00ff */
[----:B------:R-:W-:-:S10]  /*6e60*/  DFMA R10, R10, 2, -R16 ;  /* 0x400000000a0a782b */ /* 0x000fd40000000810 */
[----:B------:R-:W-:-:S07]  /*6e70*/  LOP3.LUT R25, R11, 0x7ff00000, RZ, 0xc0, !PT ;  /* 0x7ff000000b197812 */ /* 0x000fce00078ec0ff */
.L_x_73:
[----:B------:R-:W-:Y:S01]  /*6e80*/  @!P0 LOP3.LUT R6, R3, 0x7ff00000, RZ, 0xc0, !PT ;  /* 0x7ff0000003068812 */ /* 0x000fe200078ec0ff */
[----:B------:R-:W-:Y:S01]  /*6e90*/  VIADD R24, R25, 0xffffffff ;  /* 0xffffffff19187836 */ /* 0x000fe20000000000 */
[----:B------:R-:W-:-:S03]  /*6ea0*/  DMUL R16, R18, R10 ;  /* 0x0000000a12107228 */ /* 0x000fc60000000000 */
[----:B------:R-:W-:Y:S01]  /*6eb0*/  VIADD R26, R6, 0xffffffff ;  /* 0xffffffff061a7836 */ /* 0x000fe20000000000 */
[----:B------:R-:W-:-:S04]  /*6ec0*/  ISETP.GT.U32.AND P0, PT, R24, 0x7feffffe, PT ;  /* 0x7feffffe1800780c */ /* 0x000fc80003f04070 */
[----:B------:R-:W-:Y:S01]  /*6ed0*/  ISETP.GT.U32.OR P0, PT, R26, 0x7feffffe, P0 ;  /* 0x7feffffe1a00780c */ /* 0x000fe20000704470 */
[----:B------:R-:W-:-:S08]  /*6ee0*/  DFMA R20, R16, -R2, R10 ;  /* 0x800000021014722b */ /* 0x000fd0000000000a */
[----:B------:R-:W-:-:S04]  /*6ef0*/  DFMA R20, R18, R20, R16 ;  /* 0x000000141214722b */ /* 0x000fc80000000010 */
[----:B------:R-:W-:Y:S07]  /*6f00*/  @P0 BRA `(.L_x_74) ;  /* 0x00000000006c0947 */ /* 0x000fee0003800000 */
[----:B------:R-:W-:-:S04]  /*6f10*/  LOP3.LUT R8, R5, 0x7ff00000, RZ, 0xc0, !PT ;  /* 0x7ff0000005087812 */ /* 0x000fc800078ec0ff */
[CC--:B------:R-:W-:Y:S02]  /*6f20*/  VIADDMNMX R6, R23.reuse, -R8.reuse, 0xb9600000, !PT ;  /* 0xb960000017067446 */ /* 0x0c0fe40007800908 */
[----:B------:R-:W-:Y:S01]  /*6f30*/  ISETP.GE.U32.AND P0, PT, R23, R8, PT ;  /* 0x000000081700720c */ /* 0x000fe20003f06070 */
[----:B------:R-:W-:Y:S01]  /*6f40*/  IMAD.MOV.U32 R8, RZ, RZ, RZ ;  /* 0x000000ffff087224 */ /* 0x000fe200078e00ff */
[----:B------:R-:W-:Y:S02]  /*6f50*/  VIMNMX R6, PT, PT, R6, 0x46a00000, PT ;  /* 0x46a0000006067848 */ /* 0x000fe40003fe0100 */
[----:B------:R-:W-:-:S05]  /*6f60*/  SEL R9, R22, 0x63400000, !P0 ;  /* 0x6340000016097807 */ /* 0x000fca0004000000 */
[----:B------:R-:W-:-:S04]  /*6f70*/  IMAD.IADD R6, R6, 0x1, -R9 ;  /* 0x0000000106067824 */ /* 0x000fc800078e0a09 */
[----:B------:R-:W-:-:S06]  /*6f80*/  VIADD R9, R6, 0x7fe00000 ;  /* 0x7fe0000006097836 */ /* 0x000fcc0000000000 */
        /* <DEDUP_REMOVED lines=9> */
[----:B------:R-:W-:Y:S01]  /*7020*/  IMAD.MOV R3, RZ, RZ, -R6 ;  /* 0x000000ffff037224 */ /* 0x000fe200078e0a06 */
[----:B------:R-:W-:Y:S01]  /*7030*/  DMUL.RP R8, R20, R8 ;  /* 0x0000000814087228 */ /* 0x000fe20000008000 */
[----:B------:R-:W-:-:S06]  /*7040*/  IMAD.MOV.U32 R2, RZ, RZ, RZ ;  /* 0x000000ffff027224 */ /* 0x000fcc00078e00ff */
[----:B------:R-:W-:-:S03]  /*7050*/  DFMA R2, R16, -R2, R20 ;  /* 0x800000021002722b */ /* 0x000fc60000000014 */
[----:B------:R-:W-:-:S03]  /*7060*/  LOP3.LUT R5, R9, R5, RZ, 0x3c, !PT ;  /* 0x0000000509057212 */ /* 0x000fc600078e3cff */
[----:B------:R-:W-:-:S04]  /*7070*/  IADD3 R2, PT, PT, -R6, -0x43300000, RZ ;  /* 0xbcd0000006027810 */ /* 0x000fc80007ffe1ff */
[----:B------:R-:W-:-:S04]  /*7080*/  FSETP.NEU.AND P0, PT, |R3|, R2, PT ;  /* 0x000000020300720b */ /* 0x000fc80003f0d200 */
[----:B------:R-:W-:Y:S02]  /*7090*/  FSEL R16, R8, R16, !P0 ;  /* 0x0000001008107208 */ /* 0x000fe40004000000 */
[----:B------:R-:W-:Y:S01]  /*70a0*/  FSEL R17, R5, R17, !P0 ;  /* 0x0000001105117208 */ /* 0x000fe20004000000 */
[----:B------:R-:W-:Y:S06]  /*70b0*/  BRA `(.L_x_75) ;  /* 0x0000000000587947 */ /* 0x000fec0003800000 */
.L_x_74:
[----:B------:R-:W0:Y:S02]  /*70c0*/  LDC.64 R2, c[0x0][0x390] ;  /* 0x0000e400ff027b82 */ /* 0x000e240000000a00 */
[----:B0-----:R-:W-:-:S14]  /*70d0*/  DSETP.NAN.AND P0, PT, R2, R2, PT ;  /* 0x000000020200722a */ /* 0x001fdc0003f08000 */
[----:B------:R-:W-:Y:S05]  /*70e0*/  @P0 BRA `(.L_x_76) ;  /* 0x0000000000440947 */ /* 0x000fea0003800000 */
[----:B------:R-:W-:-:S14]  /*70f0*/  DSETP.NAN.AND P0, PT, R4, R4, PT ;  /* 0x000000040400722a */ /* 0x000fdc0003f08000 */
[----:B------:R-:W-:Y:S05]  /*7100*/  @P0 BRA `(.L_x_77) ;  /* 0x0000000000300947 */ /* 0x000fea0003800000 */
[----:B------:R-:W-:Y:S01]  /*7110*/  ISETP.NE.AND P0, PT, R25, R6, PT ;  /* 0x000000061900720c */ /* 0x000fe20003f05270 */
[----:B------:R-:W-:Y:S02]  /*7120*/  IMAD.MOV.U32 R16, RZ, RZ, 0x0 ;  /* 0x00000000ff107424 */ /* 0x000fe400078e00ff */
[----:B------:R-:W-:-:S10]  /*7130*/  IMAD.MOV.U32 R17, RZ, RZ, -0x80000 ;  /* 0xfff80000ff117424 */ /* 0x000fd400078e00ff */
[----:B------:R-:W-:Y:S05]  /*7140*/  @!P0 BRA `(.L_x_75) ;  /* 0x0000000000348947 */ /* 0x000fea0003800000 */
[----:B------:R-:W-:Y:S02]  /*7150*/  ISETP.NE.AND P0, PT, R25, 0x7ff00000, PT ;  /* 0x7ff000001900780c */ /* 0x000fe40003f05270 */
[----:B------:R-:W-:Y:S02]  /*7160*/  LOP3.LUT R17, R5, 0x80000000, R9, 0x48, !PT ;  /* 0x8000000005117812 */ /* 0x000fe400078e4809 */
[----:B------:R-:W-:-:S13]  /*7170*/  ISETP.EQ.OR P0, PT, R6, RZ, !P0 ;  /* 0x000000ff0600720c */ /* 0x000fda0004702670 */
[----:B------:R-:W-:Y:S01]  /*7180*/  @P0 LOP3.LUT R2, R17, 0x7ff00000, RZ, 0xfc, !PT ;  /* 0x7ff0000011020812 */ /* 0x000fe200078efcff */
[----:B------:R-:W-:Y:S02]  /*7190*/  @!P0 IMAD.MOV.U32 R16, RZ, RZ, RZ ;  /* 0x000000ffff108224 */ /* 0x000fe400078e00ff */
[----:B------:R-:W-:Y:S02]  /*71a0*/  @P0 IMAD.MOV.U32 R16, RZ, RZ, RZ ;  /* 0x000000ffff100224 */ /* 0x000fe400078e00ff */
[----:B------:R-:W-:Y:S01]  /*71b0*/  @P0 IMAD.MOV.U32 R17, RZ, RZ, R2 ;  /* 0x000000ffff110224 */ /* 0x000fe200078e0002 */
[----:B------:R-:W-:Y:S06]  /*71c0*/  BRA `(.L_x_75) ;  /* 0x0000000000147947 */ /* 0x000fec0003800000 */
.L_x_77:
[----:B------:R-:W-:Y:S01]  /*71d0*/  LOP3.LUT R17, R5, 0x80000, RZ, 0xfc, !PT ;  /* 0x0008000005117812 */ /* 0x000fe200078efcff */
[----:B------:R-:W-:Y:S01]  /*71e0*/  IMAD.MOV.U32 R16, RZ, RZ, R4 ;  /* 0x000000ffff107224 */ /* 0x000fe200078e0004 */
[----:B------:R-:W-:Y:S06]  /*71f0*/  BRA `(.L_x_75) ;  /* 0x0000000000087947 */ /* 0x000fec0003800000 */
.L_x_76:
[----:B------:R-:W-:Y:S01]  /*7200*/  LOP3.LUT R17, R9, 0x80000, RZ, 0xfc, !PT ;  /* 0x0008000009117812 */ /* 0x000fe200078efcff */
[----:B------:R-:W-:-:S07]  /*7210*/  IMAD.MOV.U32 R16, RZ, RZ, R8 ;  /* 0x000000ffff107224 */ /* 0x000fce00078e0008 */
.L_x_75:
[----:B------:R-:W-:Y:S02]  /*7220*/  IMAD.MOV.U32 R2, RZ, RZ, R0 ;  /* 0x000000ffff027224 */ /* 0x000fe400078e0000 */
[----:B------:R-:W-:-:S04]  /*7230*/  IMAD.MOV.U32 R3, RZ, RZ, 0x0 ;  /* 0x00000000ff037424 */ /* 0x000fc800078e00ff */
[----:B------:R-:W-:Y:S05]  /*7240*/  RET.REL.NODEC R2 `(_Z27bates_path_generator_kernelPdiiddddddddddddPKdS1_y) ;  /* 0xffffff8c026c7950 */ /* 0x000fea0003c3ffff */
        .weak           $__internal_3_$__cuda_sm20_dsqrt_rn_f64_mediumpath_v1
        .type           $__internal_3_$__cuda_sm20_dsqrt_rn_f64_mediumpath_v1,@function
        .size           $__internal_3_$__cuda_sm20_dsqrt_rn_f64_mediumpath_v1,(.L_x_86 - $__internal_3_$__cuda_sm20_dsqrt_rn_f64_mediumpath_v1)
$__internal_3_$__cuda_sm20_dsqrt_rn_f64_mediumpath_v1:
[----:B------:R-:W-:Y:S01]  /*7250*/  ISETP.GE.U32.AND P0, PT, R48, -0x3400000, PT ;  /* 0xfcc000003000780c */ /* 0x000fe20003f06070 */
[----:B------:R-:W-:-:S12]  /*7260*/  BSSY.RECONVERGENT B3, `(.L_x_78) ;  /* 0x0000023000037945 */ /* 0x000fd80003800200 */
[----:B------:R-:W-:Y:S05]  /*7270*/  @!P0 BRA `(.L_x_79) ;  /* 0x0000000000208947 */ /* 0x000fea0003800000 */
[----:B------:R-:W-:-:S10]  /*7280*/  DFMA.RM R42, R40, R42, R44 ;  /* 0x0000002a282a722b */ /* 0x000fd4000000402c */
[----:B------:R-:W-:-:S05]  /*7290*/  IADD3 R40, P0, PT, R42, 0x1, RZ ;  /* 0x000000012a287810 */ /* 0x000fca0007f1e0ff */
[----:B------:R-:W-:-:S06]  /*72a0*/  IMAD.X R41, RZ, RZ, R43, P0 ;  /* 0x000000ffff297224 */ /* 0x000fcc00000e062b */
[----:B------:R-:W-:-:S08]  /*72b0*/  DFMA.RP R38, -R42, R40, R38 ;  /* 0x000000282a26722b */ /* 0x000fd00000008126 */
[----:B------:R-:W-:-:S06]  /*72c0*/  DSETP.GT.AND P0, PT, R38, RZ, PT ;  /* 0x000000ff2600722a */ /* 0x000fcc0003f04000 */
[----:B------:R-:W-:Y:S02]  /*72d0*/  FSEL R40, R40, R42, P0 ;  /* 0x0000002a28287208 */ /* 0x000fe40000000000 */
[----:B------:R-:W-:Y:S01]  /*72e0*/  FSEL R41, R41, R43, P0 ;  /* 0x0000002b29297208 */ /* 0x000fe20000000000 */
[----:B------:R-:W-:Y:S06]  /*72f0*/  BRA `(.L_x_80) ;  /* 0x0000000000647947 */ /* 0x000fec0003800000 */
.L_x_79:
[----:B------:R-:W-:-:S14]  /*7300*/  DSETP.NE.AND P0, PT, R38, RZ, PT ;  /* 0x000000ff2600722a */ /* 0x000fdc0003f05000 */
[----:B------:R-:W-:Y:S05]  /*7310*/  @!P0 BRA `(.L_x_81) ;  /* 0x0000000000588947 */ /* 0x000fea0003800000 */
[----:B------:R-:W-:-:S13]  /*7320*/  ISETP.GE.AND P0, PT, R39, RZ, PT ;  /* 0x000000ff2700720c */ /* 0x000fda0003f06270 */
[----:B------:R-:W-:Y:S02]  /*7330*/  @!P0 IMAD.MOV.U32 R40, RZ, RZ, 0x0 ;  /* 0x00000000ff288424 */ /* 0x000fe400078e00ff */
[----:B------:R-:W-:Y:S01]  /*7340*/  @!P0 IMAD.MOV.U32 R41, RZ, RZ, -0x80000 ;  /* 0xfff80000ff298424 */ /* 0x000fe200078e00ff */
[----:B------:R-:W-:Y:S06]  /*7350*/  @!P0 BRA `(.L_x_80) ;  /* 0x00000000004c8947 */ /* 0x000fec0003800000 */
[----:B------:R-:W-:-:S13]  /*7360*/  ISETP.GT.AND P0, PT, R39, 0x7fefffff, PT ;  /* 0x7fefffff2700780c */ /* 0x000fda0003f04270 */
[----:B------:R-:W-:Y:S05]  /*7370*/  @P0 BRA `(.L_x_81) ;  /* 0x0000000000400947 */ /* 0x000fea0003800000 */
[----:B------:R-:W-:Y:S01]  /*7380*/  DMUL R44, R38, 8.11296384146066816958e+31 ;  /* 0x46900000262c7828 */ /* 0x000fe20000000000 */
[----:B------:R-:W-:Y:S02]  /*7390*/  IMAD.MOV.U32 R42, RZ, RZ, RZ ;  /* 0x000000ffff2a7224 */ /* 0x000fe400078e00ff */
[----:B------:R-:W-:Y:S02]  /*73a0*/  IMAD.MOV.U32 R38, RZ, RZ, 0x0 ;  /* 0x00000000ff267424 */ /* 0x000fe400078e00ff */
[----:B------:R-:W-:Y:S01]  /*73b0*/  IMAD.MOV.U32 R39, RZ, RZ, 0x3fd80000 ;  /* 0x3fd80000ff277424 */ /* 0x000fe200078e00ff */
[----:B------:R-:W0:Y:S02]  /*73c0*/  MUFU.RSQ64H R43, R45 ;  /* 0x0000002d002b7308 */ /* 0x000e240000001c00 */
[----:B0-----:R-:W-:-:S08]  /*73d0*/  DMUL R40, R42, R42 ;  /* 0x0000002a2a287228 */ /* 0x001fd00000000000 */
[----:B------:R-:W-:-:S08]  /*73e0*/  DFMA R40, R44, -R40, 1 ;  /* 0x3ff000002c28742b */ /* 0x000fd00000000828 */
[----:B------:R-:W-:Y:S02]  /*73f0*/  DFMA R38, R40, R38, 0.5 ;  /* 0x3fe000002826742b */ /* 0x000fe40000000026 */
[----:B------:R-:W-:-:S08]  /*7400*/  DMUL R40, R42, R40 ;  /* 0x000000282a287228 */ /* 0x000fd00000000000 */
[----:B------:R-:W-:-:S08]  /*7410*/  DFMA R40, R38, R40, R42 ;  /* 0x000000282628722b */ /* 0x000fd0000000002a */
[----:B------:R-:W-:Y:S02]  /*7420*/  DMUL R38, R44, R40 ;  /* 0x000000282c267228 */ /* 0x000fe40000000000 */
[----:B------:R-:W-:-:S06]  /*7430*/  VIADD R41, R41, 0xfff00000 ;  /* 0xfff0000029297836 */ /* 0x000fcc0000000000 */
[----:B------:R-:W-:-:S08]  /*7440*/  DFMA R42, R38, -R38, R44 ;  /* 0x80000026262a722b */ /* 0x000fd0000000002c */
[----:B------:R-:W-:-:S10]  /*7450*/  DFMA R40, R40, R42, R38 ;  /* 0x0000002a2828722b */ /* 0x000fd40000000026 */
[----:B------:R-:W-:Y:S01]  /*7460*/  VIADD R41, R41, 0xfcb00000 ;  /* 0xfcb0000029297836 */ /* 0x000fe20000000000 */
[----:B------:R-:W-:Y:S06]  /*7470*/  BRA `(.L_x_80) ;  /* 0x0000000000047947 */ /* 0x000fec0003800000 */
.L_x_81:
[----:B------:R-:W-:-:S11]  /*7480*/  DADD R40, R38, R38 ;  /* 0x0000000026287229 */ /* 0x000fd60000000026 */
.L_x_80:
[----:B------:R-:W-:Y:S05]  /*7490*/  BSYNC.RECONVERGENT B3 ;  /* 0x0000000000037941 */ /* 0x000fea0003800200 */
.L_x_78:
[----:B------:R-:W-:Y:S02]  /*74a0*/  IMAD.MOV.U32 R38, RZ, RZ, R40 ;  /* 0x000000ffff267224 */ /* 0x000fe400078e0028 */
[----:B------:R-:W-:Y:S02]  /*74b0*/  IMAD.MOV.U32 R39, RZ, RZ, R41 ;  /* 0x000000ffff277224 */ /* 0x000fe400078e0029 */
[----:B------:R-:W-:Y:S02]  /*74c0*/  IMAD.MOV.U32 R40, RZ, RZ, R8 ;  /* 0x000000ffff287224 */ /* 0x000fe400078e0008 */
[----:B------:R-:W-:-:S04]  /*74d0*/  IMAD.MOV.U32 R41, RZ, RZ, 0x0 ;  /* 0x00000000ff297424 */ /* 0x000fc800078e00ff */
[----:B------:R-:W-:Y:S05]  /*74e0*/  RET.REL.NODEC R40 `(_Z27bates_path_generator_kernelPdiiddddddddddddPKdS1_y) ;  /* 0xffffff8828c47950 */ /* 0x000fea0003c3ffff */
.L_x_82:
        /* <DEDUP_REMOVED lines=9> */
.L_x_86:


//--------------------- .nv.global.init           --------------------------
	.section	.nv.global.init,"aw",@progbits
	.align	4
.nv.global.init:
	.type		mrg32k3aM1SubSeq,@object
	.size		mrg32k3aM1SubSeq,(mrg32k3aM2SubSeq - mrg32k3aM1SubSeq)
mrg32k3aM1SubSeq:
        /*0000*/ 	.byte	0x0b, 0xcc, 0xee, 0x04, 0x73, 0x29, 0x8b, 0x6f, 0xf6, 0x53, 0x03, 0xf6, 0x23, 0xf6, 0xea, 0xda
        /* <DEDUP_REMOVED lines=125> */
	.type		mrg32k3aM2SubSeq,@object
	.size		mrg32k3aM2SubSeq,(mrg32k3aM1 - mrg32k3aM2SubSeq)
mrg32k3aM2SubSeq:
        /* <DEDUP_REMOVED lines=126> */
	.type		mrg32k3aM1,@object
	.size		mrg32k3aM1,(mrg32k3aM1Seq - mrg32k3aM1)
mrg32k3aM1:
        /* <DEDUP_REMOVED lines=144> */
	.type		mrg32k3aM1Seq,@object
	.size		mrg32k3aM1Seq,(mrg32k3aM2 - mrg32k3aM1Seq)
mrg32k3aM1Seq:
        /* <DEDUP_REMOVED lines=144> */
	.type		mrg32k3aM2,@object
	.size		mrg32k3aM2,(mrg32k3aM2Seq - mrg32k3aM2)
mrg32k3aM2:
        /* <DEDUP_REMOVED lines=144> */
	.type		mrg32k3aM2Seq,@object
	.size		mrg32k3aM2Seq,(precalc_xorwow_matrix - mrg32k3aM2Seq)
mrg32k3aM2Seq:
        /* <DEDUP_REMOVED lines=144> */
	.type		precalc_xorwow_matrix,@object
	.size		precalc_xorwow_matrix,(precalc_xorwow_offset_matrix - precalc_xorwow_matrix)
precalc_xorwow_matrix:
        /* <DEDUP_REMOVED lines=6400> */
	.type		precalc_xorwow_offset_matrix,@object
	.size		precalc_xorwow_offset_matrix,(.L_1 - precalc_xorwow_offset_matrix)
precalc_xorwow_offset_matrix:
        /* <DEDUP_REMOVED lines=6400> */
.L_1:


//--------------------- .nv.shared._Z27reduce_average_kernel_floatPKdPfi --------------------------
	.section	.nv.shared._Z27reduce_average_kernel_floatPKdPfi,"aw",@nobits
	.sectionflags	@""
	.align	16
	.zero		1024


//--------------------- .nv.shared.reserved.0     --------------------------
	.section	.nv.shared.reserved.0,"aw",@nobits
	.weak		__nv_reservedSMEM_offset_0_alias
	.size		__nv_reservedSMEM_offset_0_alias, 0, 64
	.other		__nv_reservedSMEM_offset_0_alias,@"STO_CUDA_RESERVED_SHARED STV_DEFAULT"
__nv_reservedSMEM_offset_0_alias:
	.zero		0
	.zero		64


//--------------------- .nv.shared._Z23asian_put_payoff_kernelPKdPdiid --------------------------
	.section	.nv.shared._Z23asian_put_payoff_kernelPKdPdiid,"aw",@nobits
	.sectionflags	@""
	.align	16
	.zero		1024


//--------------------- .nv.shared._Z27bates_path_generator_kernelPdiiddddddddddddPKdS1_y --------------------------
	.section	.nv.shared._Z27bates_path_generator_kernelPdiiddddddddddddPKdS1_y,"aw",@nobits
	.sectionflags	@""
	.align	16
	.zero		1024


//--------------------- .nv.constant0._Z27reduce_average_kernel_floatPKdPfi --------------------------
	.section	.nv.constant0._Z27reduce_average_kernel_floatPKdPfi,"a",@progbits
	.sectionflags	@""
	.align	4
.nv.constant0._Z27reduce_average_kernel_floatPKdPfi:
	.zero		916


//--------------------- .nv.constant0._Z23asian_put_payoff_kernelPKdPdiid --------------------------
	.section	.nv.constant0._Z23asian_put_payoff_kernelPKdPdiid,"a",@progbits
	.sectionflags	@""
	.align	4
.nv.constant0._Z23asian_put_payoff_kernelPKdPdiid:
	.zero		928


//--------------------- .nv.constant0._Z27bates_path_generator_kernelPdiiddddddddddddPKdS1_y --------------------------
	.section	.nv.constant0._Z27bates_path_generator_kernelPdiiddddddddddddPKdS1_y,"a",@progbits
	.sectionflags	@""
	.align	4
.nv.constant0._Z27bates_path_generator_kernelPdiiddddddddddddPKdS1_y:
	.zero		1032


//--------------------- SYMBOLS --------------------------

	.type		.nv.reservedSmem.offset0,@object
	.size		.nv.reservedSmem.offset0,0x4
	.type		.nv.reservedSmem.cap,@object
	.size		.nv.reservedSmem.cap,0x4
